	.target	sm_80

	.elftype	@"ET_EXEC"


//--------------------- .note.nv.tkinfo           --------------------------
	.section	.note.nv.tkinfo,"",@"SHT_NOTE"
	.sectionflags	@"SHF_NOTE_NV_TKINFO"
	.tkinfo
        /*0018*/ 	.word	0x00000002
        /*0030*/ 	.string	""
        /*0030*/ 	.string	"ptxas"
        /*0030*/ 	.string	"Cuda compilation tools, release 13.0, V13.0.88"
        /*0030*/ 	.string	"Build cuda_13.0.r13.0/compiler.36424714_0"
        /*0030*/ 	.string	"-arch sm_80 -m 64 "



//--------------------- .note.nv.cuinfo           --------------------------
	.section	.note.nv.cuinfo,"",@"SHT_NOTE"
	.sectionflags	@"SHF_NOTE_NV_CUINFO"
        /*0018*/ 	.short	0x0002
        /*001a*/ 	.short	0x0050
        /*001c*/ 	.short	0x0082
	.zero		2


//--------------------- .nv.info                  --------------------------
	.section	.nv.info,"",@"SHT_CUDA_INFO"
	.align	4


	//----- nvinfo : EIATTR_REGCOUNT
	.align		4
        /*0000*/ 	.byte	0x04, 0x2f
        /*0002*/ 	.short	(.L_29 - .L_28)
	.align		4
.L_28:
        /*0004*/ 	.word	index@(_Z18h_gemm_tall_kerneliiiPK6__halfS1_PS_b)
        /*0008*/ 	.word	0x00000020


	//----- nvinfo : EIATTR_FRAME_SIZE
	.align		4
.L_29:
        /*000c*/ 	.byte	0x04, 0x11
        /*000e*/ 	.short	(.L_31 - .L_30)
	.align		4
.L_30:
        /*0010*/ 	.word	index@(_Z18h_gemm_tall_kerneliiiPK6__halfS1_PS_b)
        /*0014*/ 	.word	0x00000000


	//----- nvinfo : EIATTR_REGCOUNT
	.align		4
.L_31:
        /*0018*/ 	.byte	0x04, 0x2f
        /*001a*/ 	.short	(.L_33 - .L_32)
	.align		4
.L_32:
        /*001c*/ 	.word	index@(_Z18h_gemm_wide_kerneliiiPK6__halfS1_PS_b)
        /*0020*/ 	.word	0x00000020


	//----- nvinfo : EIATTR_FRAME_SIZE
	.align		4
.L_33:
        /*0024*/ 	.byte	0x04, 0x11
        /*0026*/ 	.short	(.L_35 - .L_34)
	.align		4
.L_34:
        /*0028*/ 	.word	index@(_Z18h_gemm_wide_kerneliiiPK6__halfS1_PS_b)
        /*002c*/ 	.word	0x00000000


	//----- nvinfo : EIATTR_MIN_STACK_SIZE
	.align		4
.L_35:
        /*0030*/ 	.byte	0x04, 0x12
        /*0032*/ 	.short	(.L_37 - .L_36)
	.align		4
.L_36:
        /*0034*/ 	.word	index@(_Z18h_gemm_wide_kerneliiiPK6__halfS1_PS_b)
        /*0038*/ 	.word	0x00000000


	//----- nvinfo : EIATTR_MIN_STACK_SIZE
	.align		4
.L_37:
        /*003c*/ 	.byte	0x04, 0x12
        /*003e*/ 	.short	(.L_39 - .L_38)
	.align		4
.L_38:
        /*0040*/ 	.word	index@(_Z18h_gemm_tall_kerneliiiPK6__halfS1_PS_b)
        /*0044*/ 	.word	0x00000000
.L_39:


//--------------------- .nv.info._Z18h_gemm_wide_kerneliiiPK6__halfS1_PS_b --------------------------
	.section	.nv.info._Z18h_gemm_wide_kerneliiiPK6__halfS1_PS_b,"",@"SHT_CUDA_INFO"
	.sectionflags	@""
	.align	4


	//----- nvinfo : EIATTR_CUDA_API_VERSION
	.align		4
        /*0000*/ 	.byte	0x04, 0x37
        /*0002*/ 	.short	(.L_41 - .L_40)
.L_40:
        /*0004*/ 	.word	0x00000082


	//----- nvinfo : EIATTR_SW2861232_WAR
	.align		4
.L_41:
        /*0008*/ 	.byte	0x01, 0x35
	.zero		2


	//----- nvinfo : EIATTR_PARAM_CBANK
	.align		4
        /*000c*/ 	.byte	0x04, 0x0a
        /*000e*/ 	.short	(.L_43 - .L_42)
	.align		4
.L_42:
        /*0010*/ 	.word	index@(.nv.constant0._Z18h_gemm_wide_kerneliiiPK6__halfS1_PS_b)
        /*0014*/ 	.short	0x0160
        /*0016*/ 	.short	0x0029


	//----- nvinfo : EIATTR_CBANK_PARAM_SIZE
	.align		4
.L_43:
        /*0018*/ 	.byte	0x03, 0x19
        /*001a*/ 	.short	0x0029


	//----- nvinfo : EIATTR_KPARAM_INFO
	.align		4
        /*001c*/ 	.byte	0x04, 0x17
        /*001e*/ 	.short	(.L_45 - .L_44)
.L_44:
        /*0020*/ 	.word	0x00000000
        /*0024*/ 	.short	0x0006
        /*0026*/ 	.short	0x0028
        /*0028*/ 	.byte	0x00, 0xf0, 0x05, 0x00


	//----- nvinfo : EIATTR_KPARAM_INFO
	.align		4
.L_45:
        /*002c*/ 	.byte	0x04, 0x17
        /*002e*/ 	.short	(.L_47 - .L_46)
.L_46:
        /*0030*/ 	.word	0x00000000
        /*0034*/ 	.short	0x0005
        /*0036*/ 	.short	0x0020
        /*0038*/ 	.byte	0x00, 0xf0, 0x21, 0x00


	//----- nvinfo : EIATTR_KPARAM_INFO
	.align		4
.L_47:
        /*003c*/ 	.byte	0x04, 0x17
        /*003e*/ 	.short	(.L_49 - .L_48)
.L_48:
        /*0040*/ 	.word	0x00000000
        /*0044*/ 	.short	0x0004
        /*0046*/ 	.short	0x0018
        /*0048*/ 	.byte	0x00, 0xf0, 0x21, 0x00


	//----- nvinfo : EIATTR_KPARAM_INFO
	.align		4
.L_49:
        /*004c*/ 	.byte	0x04, 0x17
        /*004e*/ 	.short	(.L_51 - .L_50)
.L_50:
        /*0050*/ 	.word	0x00000000
        /*0054*/ 	.short	0x0003
        /*0056*/ 	.short	0x0010
        /*0058*/ 	.byte	0x00, 0xf0, 0x21, 0x00


	//----- nvinfo : EIATTR_KPARAM_INFO
	.align		4
.L_51:
        /*005c*/ 	.byte	0x04, 0x17
        /*005e*/ 	.short	(.L_53 - .L_52)
.L_52:
        /*0060*/ 	.word	0x00000000
        /*0064*/ 	.short	0x0002
        /*0066*/ 	.short	0x0008
        /*0068*/ 	.byte	0x00, 0xf0, 0x11, 0x00


	//----- nvinfo : EIATTR_KPARAM_INFO
	.align		4
.L_53:
        /*006c*/ 	.byte	0x04, 0x17
        /*006e*/ 	.short	(.L_55 - .L_54)
.L_54:
        /*0070*/ 	.word	0x00000000
        /*0074*/ 	.short	0x0001
        /*0076*/ 	.short	0x0004
        /*0078*/ 	.byte	0x00, 0xf0, 0x11, 0x00


	//----- nvinfo : EIATTR_KPARAM_INFO
	.align		4
.L_55:
        /*007c*/ 	.byte	0x04, 0x17
        /*007e*/ 	.short	(.L_57 - .L_56)
.L_56:
        /*0080*/ 	.word	0x00000000
        /*0084*/ 	.short	0x0000
        /*0086*/ 	.short	0x0000
        /*0088*/ 	.byte	0x00, 0xf0, 0x11, 0x00


	//----- nvinfo : EIATTR_MAXREG_COUNT
	.align		4
.L_57:
        /*008c*/ 	.byte	0x03, 0x1b
        /*008e*/ 	.short	0x00ff


	//----- nvinfo : EIATTR_NUM_BARRIERS
	.align		4
        /*0090*/ 	.byte	0x02, 0x4c
        /*0092*/ 	.byte	0x01
	.zero		1


	//----- nvinfo : EIATTR_MERCURY_ISA_VERSION
	.align		4
        /*0094*/ 	.byte	0x03, 0x5f
        /*0096*/ 	.short	0x0000


	//----- nvinfo : EIATTR_EXIT_INSTR_OFFSETS
	.align		4
        /*0098*/ 	.byte	0x04, 0x1c
        /*009a*/ 	.short	(.L_59 - .L_58)


	//   ....[0]....
.L_58:
        /*009c*/ 	.word	0x00000050


	//   ....[1]....
        /*00a0*/ 	.word	0x00000160


	//   ....[2]....
        /*00a4*/ 	.word	0x00000aa0


	//   ....[3]....
        /*00a8*/ 	.word	0x00000b10


	//----- nvinfo : EIATTR_CRS_STACK_SIZE
	.align		4
.L_59:
        /*00ac*/ 	.byte	0x04, 0x1e
        /*00ae*/ 	.short	(.L_61 - .L_60)
.L_60:
        /*00b0*/ 	.word	0x00000000
.L_61:


//--------------------- .nv.info._Z18h_gemm_tall_kerneliiiPK6__halfS1_PS_b --------------------------
	.section	.nv.info._Z18h_gemm_tall_kerneliiiPK6__halfS1_PS_b,"",@"SHT_CUDA_INFO"
	.sectionflags	@""
	.align	4


	//----- nvinfo : EIATTR_CUDA_API_VERSION
	.align		4
        /*0000*/ 	.byte	0x04, 0x37
        /*0002*/ 	.short	(.L_63 - .L_62)
.L_62:
        /*0004*/ 	.word	0x00000082


	//----- nvinfo : EIATTR_SW2861232_WAR
	.align		4
.L_63:
        /*0008*/ 	.byte	0x01, 0x35
	.zero		2


	//----- nvinfo : EIATTR_PARAM_CBANK
	.align		4
        /*000c*/ 	.byte	0x04, 0x0a
        /*000e*/ 	.short	(.L_65 - .L_64)
	.align		4
.L_64:
        /*0010*/ 	.word	index@(.nv.constant0._Z18h_gemm_tall_kerneliiiPK6__halfS1_PS_b)
        /*0014*/ 	.short	0x0160
        /*0016*/ 	.short	0x0029


	//----- nvinfo : EIATTR_CBANK_PARAM_SIZE
	.align		4
.L_65:
        /*0018*/ 	.byte	0x03, 0x19
        /*001a*/ 	.short	0x0029


	//----- nvinfo : EIATTR_KPARAM_INFO
	.align		4
        /*001c*/ 	.byte	0x04, 0x17
        /*001e*/ 	.short	(.L_67 - .L_66)
.L_66:
        /*0020*/ 	.word	0x00000000
        /*0024*/ 	.short	0x0006
        /*0026*/ 	.short	0x0028
        /*0028*/ 	.byte	0x00, 0xf0, 0x05, 0x00


	//----- nvinfo : EIATTR_KPARAM_INFO
	.align		4
.L_67:
        /*002c*/ 	.byte	0x04, 0x17
        /*002e*/ 	.short	(.L_69 - .L_68)
.L_68:
        /*0030*/ 	.word	0x00000000
        /*0034*/ 	.short	0x0005
        /*0036*/ 	.short	0x0020
        /*0038*/ 	.byte	0x00, 0xf0, 0x21, 0x00


	//----- nvinfo : EIATTR_KPARAM_INFO
	.align		4
.L_69:
        /*003c*/ 	.byte	0x04, 0x17
        /*003e*/ 	.short	(.L_71 - .L_70)
.L_70:
        /*0040*/ 	.word	0x00000000
        /*0044*/ 	.short	0x0004
        /*0046*/ 	.short	0x0018
        /*0048*/ 	.byte	0x00, 0xf0, 0x21, 0x00


	//----- nvinfo : EIATTR_KPARAM_INFO
	.align		4
.L_71:
        /*004c*/ 	.byte	0x04, 0x17
        /*004e*/ 	.short	(.L_73 - .L_72)
.L_72:
        /*0050*/ 	.word	0x00000000
        /*0054*/ 	.short	0x0003
        /*0056*/ 	.short	0x0010
        /*0058*/ 	.byte	0x00, 0xf0, 0x21, 0x00


	//----- nvinfo : EIATTR_KPARAM_INFO
	.align		4
.L_73:
        /*005c*/ 	.byte	0x04, 0x17
        /*005e*/ 	.short	(.L_75 - .L_74)
.L_74:
        /*0060*/ 	.word	0x00000000
        /*0064*/ 	.short	0x0002
        /*0066*/ 	.short	0x0008
        /*0068*/ 	.byte	0x00, 0xf0, 0x11, 0x00


	//----- nvinfo : EIATTR_KPARAM_INFO
	.align		4
.L_75:
        /*006c*/ 	.byte	0x04, 0x17
        /*006e*/ 	.short	(.L_77 - .L_76)
.L_76:
        /*0070*/ 	.word	0x00000000
        /*0074*/ 	.short	0x0001
        /*0076*/ 	.short	0x0004
        /*0078*/ 	.byte	0x00, 0xf0, 0x11, 0x00


	//----- nvinfo : EIATTR_KPARAM_INFO
	.align		4
.L_77:
        /*007c*/ 	.byte	0x04, 0x17
        /*007e*/ 	.short	(.L_79 - .L_78)
.L_78:
        /*0080*/ 	.word	0x00000000
        /*0084*/ 	.short	0x0000
        /*0086*/ 	.short	0x0000
        /*0088*/ 	.byte	0x00, 0xf0, 0x11, 0x00


	//----- nvinfo : EIATTR_MAXREG_COUNT
	.align		4
.L_79:
        /*008c*/ 	.byte	0x03, 0x1b
        /*008e*/ 	.short	0x00ff


	//----- nvinfo : EIATTR_NUM_BARRIERS
	.align		4
        /*0090*/ 	.byte	0x02, 0x4c
        /*0092*/ 	.byte	0x01
	.zero		1


	//----- nvinfo : EIATTR_MERCURY_ISA_VERSION
	.align		4
        /*0094*/ 	.byte	0x03, 0x5f
        /*0096*/ 	.short	0x0000


	//----- nvinfo : EIATTR_EXIT_INSTR_OFFSETS
	.align		4
        /*0098*/ 	.byte	0x04, 0x1c
        /*009a*/ 	.short	(.L_81 - .L_80)


	//   ....[0]....
.L_80:
        /*009c*/ 	.word	0x00000090


	//   ....[1]....
        /*00a0*/ 	.word	0x000022c0


	//   ....[2]....
        /*00a4*/ 	.word	0x000029b0


	//----- nvinfo : EIATTR_CRS_STACK_SIZE
	.align		4
.L_81:
        /*00a8*/ 	.byte	0x04, 0x1e
        /*00aa*/ 	.short	(.L_83 - .L_82)
.L_82:
        /*00ac*/ 	.word	0x00000000
.L_83:


//--------------------- .nv.callgraph             --------------------------
	.section	.nv.callgraph,"",@"SHT_CUDA_CALLGRAPH"
	.align	4
	.sectionentsize	8
	.align		4
        /*0000*/ 	.word	0x00000000
	.align		4
        /*0004*/ 	.word	0xffffffff
	.align		4
        /*0008*/ 	.word	0x00000000
	.align		4
        /*000c*/ 	.word	0xfffffffe
	.align		4
        /*0010*/ 	.word	0x00000000
	.align		4
        /*0014*/ 	.word	0xfffffffd
	.align		4
        /*0018*/ 	.word	0x00000000
	.align		4
        /*001c*/ 	.word	0xfffffffc


//--------------------- .nv.rel.action            --------------------------
	.section	.nv.rel.action,"",@"SHT_CUDA_RELOCINFO"
	.align	8
	.sectionentsize	8
        /*0000*/ 	.byte	0x73, 0x00, 0x00, 0x00, 0x00, 0x00, 0x00, 0x00, 0x00, 0x00, 0x00, 0x11, 0x25, 0x00, 0x05, 0x36


//--------------------- .nv.constant4             --------------------------
	.section	.nv.constant4,"a",@progbits
	.align	8
	.align		8
.nv.constant4:
        /*0000*/ 	.dword	_ZN39_INTERNAL_49a0f747_9_h_gemm_cu_0245b5694cuda3std3__45__cpo5beginE
	.align		8
        /*0008*/ 	.dword	_ZN39_INTERNAL_49a0f747_9_h_gemm_cu_0245b5694cuda3std3__45__cpo3endE
	.align		8
        /*0010*/ 	.dword	_ZN39_INTERNAL_49a0f747_9_h_gemm_cu_0245b5694cuda3std3__45__cpo6cbeginE
	.align		8
        /*0018*/ 	.dword	_ZN39_INTERNAL_49a0f747_9_h_gemm_cu_0245b5694cuda3std3__45__cpo4cendE
	.align		8
        /*0020*/ 	.dword	_ZN39_INTERNAL_49a0f747_9_h_gemm_cu_0245b5694cuda3std3__45__cpo6rbeginE
	.align		8
        /*0028*/ 	.dword	_ZN39_INTERNAL_49a0f747_9_h_gemm_cu_0245b5694cuda3std3__45__cpo4rendE
	.align		8
        /*0030*/ 	.dword	_ZN39_INTERNAL_49a0f747_9_h_gemm_cu_0245b5694cuda3std3__45__cpo7crbeginE
	.align		8
        /*0038*/ 	.dword	_ZN39_INTERNAL_49a0f747_9_h_gemm_cu_0245b5694cuda3std3__45__cpo5crendE
	.align		8
        /*0040*/ 	.dword	_ZN39_INTERNAL_49a0f747_9_h_gemm_cu_0245b5694cuda3std3__441_GLOBAL__N__49a0f747_9_h_gemm_cu_0245b5696ignoreE
	.align		8
        /*0048*/ 	.dword	_ZN39_INTERNAL_49a0f747_9_h_gemm_cu_0245b5694cuda3std3__419piecewise_constructE
	.align		8
        /*0050*/ 	.dword	_ZN39_INTERNAL_49a0f747_9_h_gemm_cu_0245b5694cuda3std3__48in_placeE
	.align		8
        /*0058*/ 	.dword	_ZN39_INTERNAL_49a0f747_9_h_gemm_cu_0245b5694cuda3std3__420unreachable_sentinelE
	.align		8
        /*0060*/ 	.dword	_ZN39_INTERNAL_49a0f747_9_h_gemm_cu_0245b5694cuda3std6ranges3__45__cpo4swapE
	.align		8
        /*0068*/ 	.dword	_ZN39_INTERNAL_49a0f747_9_h_gemm_cu_0245b5694cuda3std6ranges3__45__cpo9iter_moveE
	.align		8
        /*0070*/ 	.dword	_ZN39_INTERNAL_49a0f747_9_h_gemm_cu_0245b5694cuda3std6ranges3__45__cpo5beginE
	.align		8
        /*0078*/ 	.dword	_ZN39_INTERNAL_49a0f747_9_h_gemm_cu_0245b5694cuda3std6ranges3__45__cpo3endE
	.align		8
        /*0080*/ 	.dword	_ZN39_INTERNAL_49a0f747_9_h_gemm_cu_0245b5694cuda3std6ranges3__45__cpo6cbeginE
	.align		8
        /*0088*/ 	.dword	_ZN39_INTERNAL_49a0f747_9_h_gemm_cu_0245b5694cuda3std6ranges3__45__cpo4cendE
	.align		8
        /*0090*/ 	.dword	_ZN39_INTERNAL_49a0f747_9_h_gemm_cu_0245b5694cuda3std6ranges3__45__cpo7advanceE
	.align		8
        /*0098*/ 	.dword	_ZN39_INTERNAL_49a0f747_9_h_gemm_cu_0245b5694cuda3std6ranges3__45__cpo9iter_swapE
	.align		8
        /*00a0*/ 	.dword	_ZN39_INTERNAL_49a0f747_9_h_gemm_cu_0245b5694cuda3std6ranges3__45__cpo4nextE
	.align		8
        /*00a8*/ 	.dword	_ZN39_INTERNAL_49a0f747_9_h_gemm_cu_0245b5694cuda3std6ranges3__45__cpo4prevE
	.align		8
        /*00b0*/ 	.dword	_ZN39_INTERNAL_49a0f747_9_h_gemm_cu_0245b5694cuda3std6ranges3__45__cpo4dataE
	.align		8
        /*00b8*/ 	.dword	_ZN39_INTERNAL_49a0f747_9_h_gemm_cu_0245b5694cuda3std6ranges3__45__cpo5cdataE
	.align		8
        /*00c0*/ 	.dword	_ZN39_INTERNAL_49a0f747_9_h_gemm_cu_0245b5694cuda3std6ranges3__45__cpo4sizeE
	.align		8
        /*00c8*/ 	.dword	_ZN39_INTERNAL_49a0f747_9_h_gemm_cu_0245b5694cuda3std6ranges3__45__cpo5ssizeE
	.align		8
        /*00d0*/ 	.dword	_ZN39_INTERNAL_49a0f747_9_h_gemm_cu_0245b5694cuda3std6ranges3__45__cpo8distanceE
	.align		8
        /*00d8*/ 	.dword	_ZN39_INTERNAL_49a0f747_9_h_gemm_cu_0245b5696thrust23THRUST_300001_SM_800_NS6system6detail10sequential3seqE


//--------------------- .nv.constant0._Z18h_gemm_wide_kerneliiiPK6__halfS1_PS_b --------------------------
	.section	.nv.constant0._Z18h_gemm_wide_kerneliiiPK6__halfS1_PS_b,"a",@progbits
	.sectionflags	@""
	.align	4
.nv.constant0._Z18h_gemm_wide_kerneliiiPK6__halfS1_PS_b:
	.zero		393


//--------------------- .nv.constant0._Z18h_gemm_tall_kerneliiiPK6__halfS1_PS_b --------------------------
	.section	.nv.constant0._Z18h_gemm_tall_kerneliiiPK6__halfS1_PS_b,"a",@progbits
	.sectionflags	@""
	.align	4
.nv.constant0._Z18h_gemm_tall_kerneliiiPK6__halfS1_PS_b:
	.zero		393


//--------------------- .text._Z18h_gemm_wide_kerneliiiPK6__halfS1_PS_b --------------------------
	.section	.text._Z18h_gemm_wide_kerneliiiPK6__halfS1_PS_b,"ax",@progbits
	.sectioninfo	@"SHI_REGISTERS=32"
	.align	128
        .global         _Z18h_gemm_wide_kerneliiiPK6__halfS1_PS_b
        .type           _Z18h_gemm_wide_kerneliiiPK6__halfS1_PS_b,@function
        .size           _Z18h_gemm_wide_kerneliiiPK6__halfS1_PS_b,(.L_x_42 - _Z18h_gemm_wide_kerneliiiPK6__halfS1_PS_b)
        .other          _Z18h_gemm_wide_kerneliiiPK6__halfS1_PS_b,@"STO_CUDA_ENTRY STV_DEFAULT"
_Z18h_gemm_wide_kerneliiiPK6__halfS1_PS_b:
.text._Z18h_gemm_wide_kerneliiiPK6__halfS1_PS_b:
[----:B------:R-:W-:Y:S02]  /*0000*/  MOV R1, c[0x0][0x28] ;  /* 0x00000a0000017a02 */ /* 0x000fe40000000f00 */
[----:B------:R-:W0:Y:S01]  /*0010*/  S2UR UR4, SR_CTAID.Y ;  /* 0x00000000000479c3 */ /* 0x000e220000002600 */
[----:B------:R-:W0:Y:S02]  /*0020*/  S2R R0, SR_TID.Y ;  /* 0x0000000000007919 */ /* 0x000e240000002200 */
[----:B0-----:R-:W-:-:S04]  /*0030*/  IADD3 R5, R0, UR4, RZ ;  /* 0x0000000400057c10 */ /* 0x001fc8000fffe0ff */
[----:B------:R-:W-:-:S13]  /*0040*/  ISETP.GE.AND P0, PT, R5, c[0x0][0x160], PT ;  /* 0x0000580005007a0c */ /* 0x000fda0003f06270 */
[----:B------:R-:W-:Y:S05]  /*0050*/  @P0 EXIT ;  /* 0x000000000000094d */ /* 0x000fea0003800000 */
[----:B------:R-:W0:Y:S01]  /*0060*/  S2R R2, SR_TID.X ;  /* 0x0000000000027919 */ /* 0x000e220000002100 */
[----:B------:R-:W-:Y:S01]  /*0070*/  ULDC.64 UR6, c[0x0][0x118] ;  /* 0x0000460000067ab9 */ /* 0x000fe20000000a00 */
[----:B------:R-:W-:Y:S01]  /*0080*/  BSSY B0, `(.L_x_0) ;  /* 0x000000c000007945 */ /* 0x000fe20003800000 */
[----:B------:R-:W-:Y:S01]  /*0090*/  IMAD.MOV.U32 R4, RZ, RZ, 0x2 ;  /* 0x00000002ff047424 */ /* 0x000fe200078e00ff */
[----:B------:R-:W1:Y:S01]  /*00a0*/  S2R R3, SR_CTAID.X ;  /* 0x0000000000037919 */ /* 0x000e620000002500 */
[----:B0-----:R-:W-:Y:S02]  /*00b0*/  ISETP.GE.AND P0, PT, R2, c[0x0][0x168], PT ;  /* 0x00005a0002007a0c */ /* 0x001fe40003f06270 */
[----:B-1----:R-:W-:-:S04]  /*00c0*/  LEA R26, R3, R2, 0x5 ;  /* 0x00000002031a7211 */ /* 0x002fc800078e28ff */
[----:B------:R-:W-:-:S07]  /*00d0*/  ISETP.GE.AND P1, PT, R26, c[0x0][0x164], PT ;  /* 0x000059001a007a0c */ /* 0x000fce0003f26270 */
[----:B------:R-:W-:Y:S05]  /*00e0*/  @P0 BRA `(.L_x_1) ;  /* 0x0000005000000947 */ /* 0x000fea0003800000 */
[----:B------:R-:W-:-:S04]  /*00f0*/  IMAD R7, R5, c[0x0][0x168], R2 ;  /* 0x00005a0005077a24 */ /* 0x000fc800078e0202 */
[----:B------:R-:W-:-:S06]  /*0100*/  IMAD.WIDE R6, R7, R4, c[0x0][0x170] ;  /* 0x00005c0007067625 */ /* 0x000fcc00078e0204 */
[----:B------:R-:W2:Y:S01]  /*0110*/  LDG.E.U16.CONSTANT R6, [R6.64] ;  /* 0x0000000606067981 */ /* 0x000ea2000c1e9500 */
[----:B------:R-:W-:-:S05]  /*0120*/  SHF.L.U32 R9, R2, 0x1, RZ ;  /* 0x0000000102097819 */ /* 0x000fca00000006ff */
[----:B--2---:R0:W-:Y:S02]  /*0130*/  STS.U16 [R9], R6 ;  /* 0x0000000609007388 */ /* 0x0041e40000000400 */
.L_x_1:
[----:B------:R-:W-:Y:S05]  /*0140*/  BSYNC B0 ;  /* 0x0000000000007941 */ /* 0x000fea0003800000 */
.L_x_0:
[----:B------:R-:W-:Y:S06]  /*0150*/  BAR.SYNC.DEFER_BLOCKING 0x0 ;  /* 0x0000000000007b1d */ /* 0x000fec0000010000 */
[----:B------:R-:W-:Y:S05]  /*0160*/  @P1 EXIT ;  /* 0x000000000000194d */ /* 0x000fea0003800000 */
[----:B0-----:R-:W-:Y:S01]  /*0170*/  IMAD.MOV.U32 R6, RZ, RZ, c[0x0][0x168] ;  /* 0x00005a00ff067624 */ /* 0x001fe200078e00ff */
[----:B------:R-:W-:Y:S01]  /*0180*/  PRMT R24, RZ, 0x7610, R24 ;  /* 0x00007610ff187816 */ /* 0x000fe20000000018 */
[----:B------:R-:W-:-:S03]  /*0190*/  IMAD R17, R5, c[0x0][0x164], R26 ;  /* 0x0000590005117a24 */ /* 0x000fc600078e021a */
[----:B------:R-:W-:Y:S01]  /*01a0*/  ISETP.GE.AND P0, PT, R6, 0x1, PT ;  /* 0x000000010600780c */ /* 0x000fe20003f06270 */
[----:B------:R-:W-:-:S12]  /*01b0*/  IMAD.WIDE R16, R17, R4, c[0x0][0x180] ;  /* 0x0000600011107625 */ /* 0x000fd800078e0204 */
[----:B------:R-:W-:Y:S05]  /*01c0*/  @!P0 BRA `(.L_x_2) ;  /* 0x000008c000008947 */ /* 0x000fea0003800000 */
[C---:B------:R-:W-:Y:S02]  /*01d0*/  IADD3 R5, R6.reuse, -0x1, RZ ;  /* 0xffffffff06057810 */ /* 0x040fe40007ffe0ff */
[----:B------:R-:W-:Y:S02]  /*01e0*/  LOP3.LUT R6, R6, 0x3, RZ, 0xc0, !PT ;  /* 0x0000000306067812 */ /* 0x000fe400078ec0ff */
[----:B------:R-:W-:Y:S01]  /*01f0*/  ISETP.GE.U32.AND P0, PT, R5, 0x3, PT ;  /* 0x000000030500780c */ /* 0x000fe20003f06070 */
[----:B------:R-:W-:Y:S01]  /*0200*/  HFMA2.MMA R5, -RZ, RZ, 0, 0 ;  /* 0x00000000ff057435 */ /* 0x000fe200000001ff */
[----:B------:R-:W-:-:S11]  /*0210*/  PRMT R24, RZ, 0x7610, R24 ;  /* 0x00007610ff187816 */ /* 0x000fd60000000018 */
[----:B------:R-:W-:Y:S05]  /*0220*/  @!P0 BRA `(.L_x_3) ;  /* 0x0000078000008947 */ /* 0x000fea0003800000 */
[----:B------:R-:W-:Y:S01]  /*0230*/  IADD3 R7, -R6, c[0x0][0x168], RZ ;  /* 0x00005a0006077a10 */ /* 0x000fe20007ffe1ff */
[----:B------:R-:W-:Y:S01]  /*0240*/  UMOV UR4, URZ ;  /* 0x0000003f00047c82 */ /* 0x000fe20008000000 */
[----:B------:R-:W-:Y:S01]  /*0250*/  IMAD.WIDE R26, R26, R4, c[0x0][0x178] ;  /* 0x00005e001a1a7625 */ /* 0x000fe200078e0204 */
[----:B------:R-:W-:Y:S02]  /*0260*/  PRMT R24, RZ, 0x7610, R24 ;  /* 0x00007610ff187816 */ /* 0x000fe40000000018 */
[----:B------:R-:W-:Y:S01]  /*0270*/  ISETP.GT.AND P0, PT, R7, RZ, PT ;  /* 0x000000ff0700720c */ /* 0x000fe20003f04270 */
[----:B------:R-:W-:-:S12]  /*0280*/  IMAD.MOV.U32 R5, RZ, RZ, RZ ;  /* 0x000000ffff057224 */ /* 0x000fd800078e00ff */
[----:B------:R-:W-:Y:S05]  /*0290*/  @!P0 BRA `(.L_x_4) ;  /* 0x000005f000008947 */ /* 0x000fea0003800000 */
[----:B------:R-:W-:Y:S02]  /*02a0*/  ISETP.GT.AND P1, PT, R7, 0xc, PT ;  /* 0x0000000c0700780c */ /* 0x000fe40003f24270 */
[----:B------:R-:W-:-:S11]  /*02b0*/  PLOP3.LUT P0, PT, PT, PT, PT, 0x80, 0x0 ;  /* 0x000000000000781c */ /* 0x000fd60003f0f070 */
[----:B------:R-:W-:Y:S05]  /*02c0*/  @!P1 BRA `(.L_x_5) ;  /* 0x000003a000009947 */ /* 0x000fea0003800000 */
[----:B------:R-:W-:Y:S02]  /*02d0*/  PLOP3.LUT P0, PT, PT, PT, PT, 0x8, 0x0 ;  /* 0x000000000000781c */ /* 0x000fe40003f0e170 */
.L_x_6:
[----:B------:R0:W2:Y:S01]  /*02e0*/  LDG.E.U16.CONSTANT R25, [R26.64] ;  /* 0x000000061a197981 */ /* 0x0000a2000c1e9500 */
[----:B------:R-:W-:-:S03]  /*02f0*/  IMAD.WIDE R8, R4, c[0x0][0x164], R26 ;  /* 0x0000590004087a25 */ /* 0x000fc600078e021a */
[----:B------:R-:W2:Y:S03]  /*0300*/  LDS.64 R10, [UR4] ;  /* 0x00000004ff0a7984 */ /* 0x000ea60008000a00 */
[C---:B------:R-:W-:Y:S01]  /*0310*/  IMAD.WIDE R20, R4.reuse, c[0x0][0x164], R8 ;  /* 0x0000590004147a25 */ /* 0x040fe200078e0208 */
[----:B------:R1:W3:Y:S04]  /*0320*/  LDG.E.U16.CONSTANT R19, [R8.64] ;  /* 0x0000000608137981 */ /* 0x0002e8000c1e9500 */
[----:B------:R4:W5:Y:S01]  /*0330*/  LDG.E.U16.CONSTANT R28, [R20.64] ;  /* 0x00000006141c7981 */ /* 0x000962000c1e9500 */
[----:B------:R-:W-:-:S05]  /*0340*/  IMAD.WIDE R22, R4, c[0x0][0x164], R20 ;  /* 0x0000590004167a25 */ /* 0x000fca00078e0214 */
[----:B------:R0:W3:Y:S01]  /*0350*/  LDG.E.U16.CONSTANT R12, [R22.64] ;  /* 0x00000006160c7981 */ /* 0x0000e2000c1e9500 */
[----:B----4-:R-:W-:-:S05]  /*0360*/  IMAD.WIDE R20, R4, c[0x0][0x164], R22 ;  /* 0x0000590004147a25 */ /* 0x010fca00078e0216 */
[----:B------:R4:W5:Y:S01]  /*0370*/  LDG.E.U16.CONSTANT R13, [R20.64] ;  /* 0x00000006140d7981 */ /* 0x000962000c1e9500 */
[----:B------:R-:W-:-:S06]  /*0380*/  IMAD.WIDE R14, R4, c[0x0][0x164], R20 ;  /* 0x00005900040e7a25 */ /* 0x000fcc00078e0214 */
[C---:B0-----:R-:W-:Y:S02]  /*0390*/  IMAD.WIDE R22, R4.reuse, c[0x0][0x164], R14 ;  /* 0x0000590004167a25 */ /* 0x041fe400078e020e */
[----:B------:R0:W5:Y:S04]  /*03a0*/  LDG.E.U16.CONSTANT R15, [R14.64] ;  /* 0x000000060e0f7981 */ /* 0x000168000c1e9500 */
[C---:B-1----:R-:W-:Y:S01]  /*03b0*/  IMAD.WIDE R8, R4.reuse, c[0x0][0x164], R22 ;  /* 0x0000590004087a25 */ /* 0x042fe200078e0216 */
[----:B0-----:R0:W5:Y:S05]  /*03c0*/  LDG.E.U16.CONSTANT R14, [R22.64] ;  /* 0x00000006160e7981 */ /* 0x00116a000c1e9500 */
[----:B------:R-:W-:-:S02]  /*03d0*/  IMAD.WIDE R26, R4, c[0x0][0x164], R8 ;  /* 0x00005900041a7a25 */ /* 0x000fc400078e0208 */
[----:B------:R1:W5:Y:S04]  /*03e0*/  LDG.E.U16.CONSTANT R8, [R8.64] ;  /* 0x0000000608087981 */ /* 0x000368000c1e9500 */
[----:B----4-:R-:W-:-:S06]  /*03f0*/  IMAD.WIDE R20, R4, c[0x0][0x164], R26 ;  /* 0x0000590004147a25 */ /* 0x010fcc00078e021a */
[C---:B0-----:R-:W-:Y:S01]  /*0400*/  IMAD.WIDE R22, R4.reuse, c[0x0][0x164], R20 ;  /* 0x0000590004167a25 */ /* 0x041fe200078e0214 */
[----:B-1----:R0:W4:Y:S04]  /*0410*/  LDG.E.U16.CONSTANT R9, [R26.64] ;  /* 0x000000061a097981 */ /* 0x002128000c1e9500 */
[----:B------:R1:W4:Y:S04]  /*0420*/  LDG.E.U16.CONSTANT R21, [R20.64] ;  /* 0x0000000614157981 */ /* 0x000328000c1e9500 */
[----:B-1----:R1:W4:Y:S01]  /*0430*/  LDG.E.U16.CONSTANT R20, [R22.64] ;  /* 0x0000000616147981 */ /* 0x002322000c1e9500 */
[----:B--2---:R-:W-:Y:S01]  /*0440*/  HFMA2 R18, R10.H0_H0, R25.H0_H0, R24.H0_H0 ;  /* 0x200000190a127231 */ /* 0x004fe20000040818 */
[----:B------:R-:W-:-:S06]  /*0450*/  IMAD.WIDE R24, R4, c[0x0][0x164], R22 ;  /* 0x0000590004187a25 */ /* 0x000fcc00078e0216 */
[C---:B0-----:R-:W-:Y:S02]  /*0460*/  IMAD.WIDE R26, R4.reuse, c[0x0][0x164], R24 ;  /* 0x00005900041a7a25 */ /* 0x041fe400078e0218 */
[----:B------:R0:W2:Y:S04]  /*0470*/  LDG.E.U16.CONSTANT R24, [R24.64] ;  /* 0x0000000618187981 */ /* 0x0000a8000c1e9500 */
[----:B-1----:R-:W-:Y:S01]  /*0480*/  IMAD.WIDE R22, R4, c[0x0][0x164], R26 ;  /* 0x0000590004167a25 */ /* 0x002fe200078e021a */
[----:B0-----:R0:W2:Y:S01]  /*0490*/  LDG.E.U16.CONSTANT R25, [R26.64] ;  /* 0x000000061a197981 */ /* 0x0010a2000c1e9500 */
[----:B---3--:R-:W-:-:S03]  /*04a0*/  HFMA2 R10, R10.H1_H1, R19.H0_H0, R18.H0_H0 ;  /* 0x200000130a0a7231 */ /* 0x008fc60000040c12 */
[----:B0-----:R0:W3:Y:S02]  /*04b0*/  LDG.E.U16.CONSTANT R27, [R22.64] ;  /* 0x00000006161b7981 */ /* 0x0010e4000c1e9500 */
[----:B0-----:R-:W-:Y:S01]  /*04c0*/  IMAD.WIDE R22, R4, c[0x0][0x164], R22 ;  /* 0x0000590004167a25 */ /* 0x001fe200078e0216 */
[----:B-----5:R-:W-:-:S04]  /*04d0*/  HFMA2 R10, R11.H0_H0, R28.H0_H0, R10.H0_H0 ;  /* 0x2000001c0b0a7231 */ /* 0x020fc8000004080a */
[----:B------:R0:W5:Y:S01]  /*04e0*/  LDG.E.U16.CONSTANT R26, [R22.64] ;  /* 0x00000006161a7981 */ /* 0x000162000c1e9500 */
[----:B------:R-:W-:-:S05]  /*04f0*/  IMAD.WIDE R18, R4, c[0x0][0x164], R22 ;  /* 0x0000590004127a25 */ /* 0x000fca00078e0216 */
[----:B------:R-:W5:Y:S01]  /*0500*/  LDG.E.U16.CONSTANT R28, [R18.64] ;  /* 0x00000006121c7981 */ /* 0x000f62000c1e9500 */
[----:B------:R-:W-:-:S03]  /*0510*/  HFMA2 R12, R11.H1_H1, R12.H0_H0, R10.H0_H0 ;  /* 0x2000000c0b0c7231 */ /* 0x000fc60000040c0a */
[----:B------:R-:W0:Y:S02]  /*0520*/  LDS.64 R10, [UR4+0x8] ;  /* 0x00000804ff0a7984 */ /* 0x000e240008000a00 */
[C---:B0-----:R-:W-:Y:S02]  /*0530*/  HFMA2 R23, R10.reuse.H0_H0, R13.H0_H0, R12.H0_H0 ;  /* 0x2000000d0a177231 */ /* 0x041fe4000004080c */
[----:B------:R-:W4:Y:S02]  /*0540*/  LDS.64 R12, [UR4+0x10] ;  /* 0x00001004ff0c7984 */ /* 0x000f240008000a00 */
[----:B------:R-:W-:-:S04]  /*0550*/  HFMA2 R15, R10.H1_H1, R15.H0_H0, R23.H0_H0 ;  /* 0x2000000f0a0f7231 */ /* 0x000fc80000040c17 */
[C---:B------:R-:W-:Y:S02]  /*0560*/  HFMA2 R10, R11.reuse.H0_H0, R14.H0_H0, R15.H0_H0 ;  /* 0x2000000e0b0a7231 */ /* 0x040fe4000004080f */
[----:B------:R-:W0:Y:S02]  /*0570*/  LDS.64 R14, [UR4+0x18] ;  /* 0x00001804ff0e7984 */ /* 0x000e240008000a00 */
[----:B------:R-:W-:Y:S01]  /*0580*/  HFMA2 R8, R11.H1_H1, R8.H0_H0, R10.H0_H0 ;  /* 0x200000080b087231 */ /* 0x000fe20000040c0a */
[----:B------:R-:W-:-:S04]  /*0590*/  IADD3 R7, R7, -0x10, RZ ;  /* 0xfffffff007077810 */ /* 0x000fc80007ffe0ff */
[----:B------:R-:W-:Y:S01]  /*05a0*/  ISETP.GT.AND P1, PT, R7, 0xc, PT ;  /* 0x0000000c0700780c */ /* 0x000fe20003f24270 */
[----:B----4-:R-:W-:-:S04]  /*05b0*/  HFMA2 R8, R12.H0_H0, R9.H0_H0, R8.H0_H0 ;  /* 0x200000090c087231 */ /* 0x010fc80000040808 */
[----:B------:R-:W-:-:S04]  /*05c0*/  HFMA2 R10, R12.H1_H1, R21.H0_H0, R8.H0_H0 ;  /* 0x200000150c0a7231 */ /* 0x000fc80000040c08 */
[C---:B------:R-:W-:Y:S01]  /*05d0*/  HFMA2 R12, R13.reuse.H0_H0, R20.H0_H0, R10.H0_H0 ;  /* 0x200000140d0c7231 */ /* 0x040fe2000004080a */
[----:B------:R-:W-:Y:S01]  /*05e0*/  UIADD3 UR4, UR4, 0x20, URZ ;  /* 0x0000002004047890 */ /* 0x000fe2000fffe03f */
[----:B------:R-:W-:Y:S02]  /*05f0*/  IADD3 R5, R5, 0x10, RZ ;  /* 0x0000001005057810 */ /* 0x000fe40007ffe0ff */
[----:B--2---:R-:W-:-:S04]  /*0600*/  HFMA2 R12, R13.H1_H1, R24.H0_H0, R12.H0_H0 ;  /* 0x200000180d0c7231 */ /* 0x004fc80000040c0c */
[----:B0-----:R-:W-:-:S04]  /*0610*/  HFMA2 R12, R14.H0_H0, R25.H0_H0, R12.H0_H0 ;  /* 0x200000190e0c7231 */ /* 0x001fc8000004080c */
[----:B---3--:R-:W-:-:S04]  /*0620*/  HFMA2 R13, R14.H1_H1, R27.H0_H0, R12.H0_H0 ;  /* 0x2000001b0e0d7231 */ /* 0x008fc80000040c0c */
[----:B-----5:R-:W-:Y:S01]  /*0630*/  HFMA2 R14, R15.H0_H0, R26.H0_H0, R13.H0_H0 ;  /* 0x2000001a0f0e7231 */ /* 0x020fe2000004080d */
[----:B------:R-:W-:-:S03]  /*0640*/  IMAD.WIDE R26, R4, c[0x0][0x164], R18 ;  /* 0x00005900041a7a25 */ /* 0x000fc600078e0212 */
[----:B------:R-:W-:Y:S01]  /*0650*/  HFMA2 R24, R15.H1_H1, R28.H0_H0, R14.H0_H0 ;  /* 0x2000001c0f187231 */ /* 0x000fe20000040c0e */
[----:B------:R-:W-:Y:S05]  /*0660*/  @P1 BRA `(.L_x_6) ;  /* 0xfffffc7000001947 */ /* 0x000fea000383ffff */
.L_x_5:
[----:B------:R-:W-:-:S13]  /*0670*/  ISETP.GT.AND P1, PT, R7, 0x4, PT ;  /* 0x000000040700780c */ /* 0x000fda0003f24270 */
[----:B------:R-:W-:Y:S05]  /*0680*/  @!P1 BRA `(.L_x_7) ;  /* 0x000001e000009947 */ /* 0x000fea0003800000 */
[C---:B------:R-:W-:Y:S01]  /*0690*/  IMAD.WIDE R12, R4.reuse, c[0x0][0x164], R26 ;  /* 0x00005900040c7a25 */ /* 0x040fe200078e021a */
[----:B------:R-:W-:Y:S04]  /*06a0*/  LDS.64 R14, [UR4+0x8] ;  /* 0x00000804ff0e7984 */ /* 0x000fe80008000a00 */
[----:B------:R0:W2:Y:S01]  /*06b0*/  LDG.E.U16.CONSTANT R27, [R26.64] ;  /* 0x000000061a1b7981 */ /* 0x0000a2000c1e9500 */
[----:B------:R-:W-:-:S03]  /*06c0*/  IMAD.WIDE R28, R4, c[0x0][0x164], R12 ;  /* 0x00005900041c7a25 */ /* 0x000fc600078e020c */
[----:B------:R1:W3:Y:S03]  /*06d0*/  LDG.E.U16.CONSTANT R25, [R12.64] ;  /* 0x000000060c197981 */ /* 0x0002e6000c1e9500 */
[C---:B------:R-:W-:Y:S02]  /*06e0*/  IMAD.WIDE R18, R4.reuse, c[0x0][0x164], R28 ;  /* 0x0000590004127a25 */ /* 0x040fe400078e021c */
[----:B------:R-:W4:Y:S04]  /*06f0*/  LDG.E.U16.CONSTANT R28, [R28.64] ;  /* 0x000000061c1c7981 */ /* 0x000f28000c1e9500 */
[C---:B------:R-:W-:Y:S01]  /*0700*/  IMAD.WIDE R20, R4.reuse, c[0x0][0x164], R18 ;  /* 0x0000590004147a25 */ /* 0x040fe200078e0212 */
[----:B-1----:R-:W2:Y:S04]  /*0710*/  LDS.64 R12, [UR4] ;  /* 0x00000004ff0c7984 */ /* 0x002ea80008000a00 */
[----:B------:R-:W5:Y:S01]  /*0720*/  LDG.E.U16.CONSTANT R18, [R18.64] ;  /* 0x0000000612127981 */ /* 0x000f62000c1e9500 */
[----:B------:R-:W-:-:S03]  /*0730*/  IMAD.WIDE R8, R4, c[0x0][0x164], R20 ;  /* 0x0000590004087a25 */ /* 0x000fc600078e0214 */
[----:B------:R-:W5:Y:S03]  /*0740*/  LDG.E.U16.CONSTANT R21, [R20.64] ;  /* 0x0000000614157981 */ /* 0x000f66000c1e9500 */
[C---:B------:R-:W-:Y:S02]  /*0750*/  IMAD.WIDE R22, R4.reuse, c[0x0][0x164], R8 ;  /* 0x0000590004167a25 */ /* 0x040fe400078e0208 */
[----:B------:R-:W5:Y:S04]  /*0760*/  LDG.E.U16.CONSTANT R9, [R8.64] ;  /* 0x0000000608097981 */ /* 0x000f68000c1e9500 */
[----:B------:R-:W-:Y:S02]  /*0770*/  IMAD.WIDE R10, R4, c[0x0][0x164], R22 ;  /* 0x00005900040a7a25 */ /* 0x000fe400078e0216 */
[----:B------:R-:W5:Y:S04]  /*0780*/  LDG.E.U16.CONSTANT R22, [R22.64] ;  /* 0x0000000616167981 */ /* 0x000f68000c1e9500 */
[----:B0-----:R-:W5:Y:S01]  /*0790*/  LDG.E.U16.CONSTANT R26, [R10.64] ;  /* 0x000000060a1a7981 */ /* 0x001f62000c1e9500 */
[----:B------:R-:W-:-:S02]  /*07a0*/  PLOP3.LUT P0, PT, PT, PT, PT, 0x8, 0x0 ;  /* 0x000000000000781c */ /* 0x000fc40003f0e170 */
[----:B------:R-:W-:Y:S02]  /*07b0*/  IADD3 R5, R5, 0x8, RZ ;  /* 0x0000000805057810 */ /* 0x000fe40007ffe0ff */
[----:B------:R-:W-:Y:S01]  /*07c0*/  IADD3 R7, R7, -0x8, RZ ;  /* 0xfffffff807077810 */ /* 0x000fe20007ffe0ff */
[----:B------:R-:W-:Y:S01]  /*07d0*/  UIADD3 UR4, UR4, 0x10, URZ ;  /* 0x0000001004047890 */ /* 0x000fe2000fffe03f */
[----:B--2---:R-:W-:-:S04]  /*07e0*/  HFMA2 R27, R12.H0_H0, R27.H0_H0, R24.H0_H0 ;  /* 0x2000001b0c1b7231 */ /* 0x004fc80000040818 */
[----:B---3--:R-:W-:-:S04]  /*07f0*/  HFMA2 R25, R12.H1_H1, R25.H0_H0, R27.H0_H0 ;  /* 0x200000190c197231 */ /* 0x008fc80000040c1b */
[----:B----4-:R-:W-:-:S04]  /*0800*/  HFMA2 R25, R13.H0_H0, R28.H0_H0, R25.H0_H0 ;  /* 0x2000001c0d197231 */ /* 0x010fc80000040819 */
[----:B-----5:R-:W-:-:S04]  /*0810*/  HFMA2 R18, R13.H1_H1, R18.H0_H0, R25.H0_H0 ;  /* 0x200000120d127231 */ /* 0x020fc80000040c19 */
[----:B------:R-:W-:-:S04]  /*0820*/  HFMA2 R18, R14.H0_H0, R21.H0_H0, R18.H0_H0 ;  /* 0x200000150e127231 */ /* 0x000fc80000040812 */
[----:B------:R-:W-:-:S04]  /*0830*/  HFMA2 R9, R14.H1_H1, R9.H0_H0, R18.H0_H0 ;  /* 0x200000090e097231 */ /* 0x000fc80000040c12 */
[----:B------:R-:W-:-:S04]  /*0840*/  HFMA2 R13, R15.H0_H0, R22.H0_H0, R9.H0_H0 ;  /* 0x200000160f0d7231 */ /* 0x000fc80000040809 */
[----:B------:R-:W-:Y:S01]  /*0850*/  HFMA2 R24, R15.H1_H1, R26.H0_H0, R13.H0_H0 ;  /* 0x2000001a0f187231 */ /* 0x000fe20000040c0d */
[----:B------:R-:W-:-:S04]  /*0860*/  IMAD.WIDE R26, R4, c[0x0][0x164], R10 ;  /* 0x00005900041a7a25 */ /* 0x000fc800078e020a */
.L_x_7:
[----:B------:R-:W-:-:S13]  /*0870*/  ISETP.NE.OR P0, PT, R7, RZ, P0 ;  /* 0x000000ff0700720c */ /* 0x000fda0000705670 */
[----:B------:R-:W-:Y:S05]  /*0880*/  @!P0 BRA `(.L_x_3) ;  /* 0x0000012000008947 */ /* 0x000fea0003800000 */
.L_x_4:
[C---:B------:R-:W-:Y:S01]  /*0890*/  IMAD.WIDE R10, R4.reuse, c[0x0][0x164], R26 ;  /* 0x00005900040a7a25 */ /* 0x040fe200078e021a */
[----:B------:R-:W0:Y:S04]  /*08a0*/  LDS.64 R12, [UR4] ;  /* 0x00000004ff0c7984 */ /* 0x000e280008000a00 */
[----:B------:R-:W0:Y:S01]  /*08b0*/  LDG.E.U16.CONSTANT R27, [R26.64] ;  /* 0x000000061a1b7981 */ /* 0x000e22000c1e9500 */
[----:B------:R-:W-:-:S03]  /*08c0*/  IMAD.WIDE R14, R4, c[0x0][0x164], R10 ;  /* 0x00005900040e7a25 */ /* 0x000fc600078e020a */
[----:B------:R-:W2:Y:S03]  /*08d0*/  LDG.E.U16.CONSTANT R11, [R10.64] ;  /* 0x000000060a0b7981 */ /* 0x000ea6000c1e9500 */
[----:B------:R-:W-:Y:S02]  /*08e0*/  IMAD.WIDE R8, R4, c[0x0][0x164], R14 ;  /* 0x0000590004087a25 */ /* 0x000fe400078e020e */
[----:B------:R-:W3:Y:S04]  /*08f0*/  LDG.E.U16.CONSTANT R14, [R14.64] ;  /* 0x000000060e0e7981 */ /* 0x000ee8000c1e9500 */
[----:B------:R-:W4:Y:S01]  /*0900*/  LDG.E.U16.CONSTANT R18, [R8.64] ;  /* 0x0000000608127981 */ /* 0x000f22000c1e9500 */
[----:B------:R-:W-:Y:S01]  /*0910*/  IADD3 R7, R7, -0x4, RZ ;  /* 0xfffffffc07077810 */ /* 0x000fe20007ffe0ff */
[----:B------:R-:W-:Y:S01]  /*0920*/  UIADD3 UR4, UR4, 0x8, URZ ;  /* 0x0000000804047890 */ /* 0x000fe2000fffe03f */
[----:B------:R-:W-:-:S02]  /*0930*/  IADD3 R5, R5, 0x4, RZ ;  /* 0x0000000405057810 */ /* 0x000fc40007ffe0ff */
[----:B------:R-:W-:Y:S01]  /*0940*/  ISETP.NE.AND P0, PT, R7, RZ, PT ;  /* 0x000000ff0700720c */ /* 0x000fe20003f05270 */
[----:B0-----:R-:W-:Y:S01]  /*0950*/  HFMA2 R24, R12.H0_H0, R27.H0_H0, R24.H0_H0 ;  /* 0x2000001b0c187231 */ /* 0x001fe20000040818 */
[----:B------:R-:W-:-:S03]  /*0960*/  IMAD.WIDE R26, R4, c[0x0][0x164], R8 ;  /* 0x00005900041a7a25 */ /* 0x000fc600078e0208 */
[----:B--2---:R-:W-:-:S04]  /*0970*/  HFMA2 R24, R12.H1_H1, R11.H0_H0, R24.H0_H0 ;  /* 0x2000000b0c187231 */ /* 0x004fc80000040c18 */
[----:B---3--:R-:W-:-:S04]  /*0980*/  HFMA2 R24, R13.H0_H0, R14.H0_H0, R24.H0_H0 ;  /* 0x2000000e0d187231 */ /* 0x008fc80000040818 */
[----:B----4-:R-:W-:Y:S01]  /*0990*/  HFMA2 R24, R13.H1_H1, R18.H0_H0, R24.H0_H0 ;  /* 0x200000120d187231 */ /* 0x010fe20000040c18 */
[----:B------:R-:W-:Y:S05]  /*09a0*/  @P0 BRA `(.L_x_4) ;  /* 0xfffffee000000947 */ /* 0x000fea000383ffff */
.L_x_3:
[----:B------:R-:W-:-:S13]  /*09b0*/  ISETP.NE.AND P0, PT, R6, RZ, PT ;  /* 0x000000ff0600720c */ /* 0x000fda0003f05270 */
[----:B------:R-:W-:Y:S05]  /*09c0*/  @!P0 BRA `(.L_x_2) ;  /* 0x000000c000008947 */ /* 0x000fea0003800000 */
[C---:B------:R-:W-:Y:S01]  /*09d0*/  IMAD R2, R5.reuse, c[0x0][0x164], R2 ;  /* 0x0000590005027a24 */ /* 0x040fe200078e0202 */
[----:B------:R-:W-:-:S04]  /*09e0*/  SHF.L.U32 R5, R5, 0x1, RZ ;  /* 0x0000000105057819 */ /* 0x000fc800000006ff */
[----:B------:R-:W-:-:S05]  /*09f0*/  LEA R3, R3, R2, 0x5 ;  /* 0x0000000203037211 */ /* 0x000fca00078e28ff */
[----:B------:R-:W-:-:S05]  /*0a00*/  IMAD.WIDE R2, R3, R4, c[0x0][0x178] ;  /* 0x00005e0003027625 */ /* 0x000fca00078e0204 */
.L_x_8:
[----:B------:R0:W2:Y:S01]  /*0a10*/  LDG.E.U16.CONSTANT R8, [R2.64] ;  /* 0x0000000602087981 */ /* 0x0000a2000c1e9500 */
[----:B------:R-:W-:-:S03]  /*0a20*/  IADD3 R6, R6, -0x1, RZ ;  /* 0xffffffff06067810 */ /* 0x000fc60007ffe0ff */
[----:B------:R1:W2:Y:S01]  /*0a30*/  LDS.U16 R7, [R5] ;  /* 0x0000000005077984 */ /* 0x0002a20000000400 */
[----:B------:R-:W-:Y:S01]  /*0a40*/  ISETP.NE.AND P0, PT, R6, RZ, PT ;  /* 0x000000ff0600720c */ /* 0x000fe20003f05270 */
[----:B0-----:R-:W-:Y:S01]  /*0a50*/  IMAD.WIDE R2, R4, c[0x0][0x164], R2 ;  /* 0x0000590004027a25 */ /* 0x001fe200078e0202 */
[----:B-1----:R-:W-:Y:S01]  /*0a60*/  IADD3 R5, R5, 0x2, RZ ;  /* 0x0000000205057810 */ /* 0x002fe20007ffe0ff */
[----:B--2---:R-:W-:-:S10]  /*0a70*/  HFMA2 R24, R7.H0_H0, R8.H0_H0, R24.H0_H0 ;  /* 0x2000000807187231 */ /* 0x004fd40000040818 */
[----:B------:R-:W-:Y:S05]  /*0a80*/  @P0 BRA `(.L_x_8) ;  /* 0xffffff8000000947 */ /* 0x000fea000383ffff */
.L_x_2:
[----:B------:R-:W-:-:S13]  /*0a90*/  ISETP.NE.AND P0, PT, R0, RZ, PT ;  /* 0x000000ff0000720c */ /* 0x000fda0003f05270 */
[----:B------:R-:W-:Y:S05]  /*0aa0*/  @P0 EXIT ;  /* 0x000000000000094d */ /* 0x000fea0003800000 */
[----:B------:R-:W-:Y:S02]  /*0ab0*/  ULDC.S8 UR4, c[0x0][0x188] ;  /* 0x0000620000047ab9 */ /* 0x000fe40000000200 */
[----:B------:R-:W-:-:S13]  /*0ac0*/  ISETP.NE.AND P0, PT, RZ, UR4, PT ;  /* 0x00000004ff007c0c */ /* 0x000fda000bf05270 */
[----:B------:R-:W-:Y:S05]  /*0ad0*/  @P0 BRA `(.L_x_9) ;  /* 0x0000002000000947 */ /* 0x000fea0003800000 */
[----:B------:R-:W2:Y:S02]  /*0ae0*/  LDG.E.U16 R3, [R16.64] ;  /* 0x0000000610037981 */ /* 0x000ea4000c1e1500 */
[----:B--2---:R-:W-:-:S05]  /*0af0*/  HADD2 R24, R24.H0_H0, R3.H0_H0 ;  /* 0x2000000318187230 */ /* 0x004fca0000000800 */
.L_x_9:
[----:B------:R-:W-:Y:S01]  /*0b00*/  STG.E.U16 [R16.64], R24 ;  /* 0x0000001810007986 */ /* 0x000fe2000c101506 */
[----:B------:R-:W-:Y:S05]  /*0b10*/  EXIT ;  /* 0x000000000000794d */ /* 0x000fea0003800000 */
.L_x_10:
[----:B------:R-:W-:-:S00]  /*0b20*/  BRA `(.L_x_10) ;  /* 0xfffffff000007947 */ /* 0x000fc0000383ffff */
[----:B------:R-:W-:-:S00]  /*0b30*/  NOP ;  /* 0x0000000000007918 */ /* 0x000fc00000000000 */
        /* <DEDUP_REMOVED lines=12> */
.L_x_42:


//--------------------- .text._Z18h_gemm_tall_kerneliiiPK6__halfS1_PS_b --------------------------
	.section	.text._Z18h_gemm_tall_kerneliiiPK6__halfS1_PS_b,"ax",@progbits
	.sectioninfo	@"SHI_REGISTERS=32"
	.align	128
        .global         _Z18h_gemm_tall_kerneliiiPK6__halfS1_PS_b
        .type           _Z18h_gemm_tall_kerneliiiPK6__halfS1_PS_b,@function
        .size           _Z18h_gemm_tall_kerneliiiPK6__halfS1_PS_b,(.L_x_43 - _Z18h_gemm_tall_kerneliiiPK6__halfS1_PS_b)
        .other          _Z18h_gemm_tall_kerneliiiPK6__halfS1_PS_b,@"STO_CUDA_ENTRY STV_DEFAULT"
_Z18h_gemm_tall_kerneliiiPK6__halfS1_PS_b:
.text._Z18h_gemm_tall_kerneliiiPK6__halfS1_PS_b:
[----:B------:R-:W-:Y:S02]  /*0000*/  IMAD.MOV.U32 R1, RZ, RZ, c[0x0][0x28] ;  /* 0x00000a00ff017624 */ /* 0x000fe400078e00ff */
[----:B------:R-:W0:Y:S01]  /*0010*/  S2R R5, SR_CTAID.X ;  /* 0x0000000000057919 */ /* 0x000e220000002500 */
[----:B------:R-:W1:Y:S03]  /*0020*/  S2UR UR4, SR_CTAID.Y ;  /* 0x00000000000479c3 */ /* 0x000e660000002600 */
[----:B------:R-:W0:Y:S04]  /*0030*/  S2R R0, SR_TID.X ;  /* 0x0000000000007919 */ /* 0x000e280000002100 */
[----:B------:R-:W1:Y:S01]  /*0040*/  S2R R4, SR_TID.Z ;  /* 0x0000000000047919 */ /* 0x000e620000002300 */
[----:B0-----:R-:W-:Y:S01]  /*0050*/  IMAD R5, R5, 0x8, R0 ;  /* 0x0000000805057824 */ /* 0x001fe200078e0200 */
[----:B-1----:R-:W-:-:S04]  /*0060*/  IADD3 R4, R4, UR4, RZ ;  /* 0x0000000404047c10 */ /* 0x002fc8000fffe0ff */
[----:B------:R-:W-:-:S04]  /*0070*/  ISETP.GE.AND P0, PT, R5, c[0x0][0x164], PT ;  /* 0x0000590005007a0c */ /* 0x000fc80003f06270 */
[----:B------:R-:W-:-:S13]  /*0080*/  ISETP.GE.OR P0, PT, R4, c[0x0][0x160], P0 ;  /* 0x0000580004007a0c */ /* 0x000fda0000706670 */
[----:B------:R-:W-:Y:S05]  /*0090*/  @P0 EXIT ;  /* 0x000000000000094d */ /* 0x000fea0003800000 */
[----:B------:R-:W0:Y:S01]  /*00a0*/  S2R R2, SR_TID.Y ;  /* 0x0000000000027919 */ /* 0x000e220000002200 */
[----:B------:R-:W-:Y:S01]  /*00b0*/  ULDC.64 UR6, c[0x0][0x118] ;  /* 0x0000460000067ab9 */ /* 0x000fe20000000a00 */
[----:B------:R-:W-:Y:S01]  /*00c0*/  BSSY B0, `(.L_x_11) ;  /* 0x0000117000007945 */ /* 0x000fe20003800000 */
[----:B------:R-:W-:Y:S01]  /*00d0*/  PRMT R18, RZ, 0x5410, RZ ;  /* 0x00005410ff127816 */ /* 0x000fe200000000ff */
[----:B0-----:R-:W-:-:S04]  /*00e0*/  IMAD.SHL.U32 R6, R2, 0x20, RZ ;  /* 0x0000002002067824 */ /* 0x001fc800078e00ff */
[----:B------:R-:W-:Y:S01]  /*00f0*/  IMAD R8, R4, c[0x0][0x168], R6 ;  /* 0x00005a0004087a24 */ /* 0x000fe200078e0206 */
[----:B------:R-:W-:-:S04]  /*0100*/  IADD3 R3, R6, 0x20, RZ ;  /* 0x0000002006037810 */ /* 0x000fc80007ffe0ff */
[----:B------:R-:W-:Y:S02]  /*0110*/  IMNMX R3, R3, c[0x0][0x168], PT ;  /* 0x00005a0003037a17 */ /* 0x000fe40003800200 */
[----:B------:R-:W-:-:S03]  /*0120*/  SHF.R.S32.HI R7, RZ, 0x1f, R8 ;  /* 0x0000001fff077819 */ /* 0x000fc60000011408 */
[C---:B------:R-:W-:Y:S02]  /*0130*/  IMAD R22, R4.reuse, c[0x0][0x168], R3 ;  /* 0x00005a0004167a24 */ /* 0x040fe400078e0203 */
[----:B------:R-:W-:Y:S02]  /*0140*/  IMAD.MOV.U32 R3, RZ, RZ, 0x2 ;  /* 0x00000002ff037424 */ /* 0x000fe400078e00ff */
[----:B------:R-:W-:Y:S01]  /*0150*/  IMAD R4, R4, c[0x0][0x164], R5 ;  /* 0x0000590004047a24 */ /* 0x000fe200078e0205 */
[----:B------:R-:W-:Y:S01]  /*0160*/  IADD3 R9, P1, R22, -0x8, RZ ;  /* 0xfffffff816097810 */ /* 0x000fe20007f3e0ff */
[----:B------:R-:W-:-:S03]  /*0170*/  IMAD.WIDE R16, R8, R3, c[0x0][0x170] ;  /* 0x00005c0008107625 */ /* 0x000fc600078e0203 */
[----:B------:R-:W-:Y:S01]  /*0180*/  ISETP.GE.U32.AND P0, PT, R9, R8, PT ;  /* 0x000000080900720c */ /* 0x000fe20003f06070 */
[----:B------:R-:W-:Y:S01]  /*0190*/  IMAD R8, R6, c[0x0][0x164], R5 ;  /* 0x0000590006087a24 */ /* 0x000fe200078e0205 */
[C---:B------:R-:W-:Y:S01]  /*01a0*/  LEA.HI.X.SX32 R10, R22.reuse, 0xffffffff, 0x1, P1 ;  /* 0xffffffff160a7811 */ /* 0x040fe200008f0eff */
[----:B------:R-:W-:-:S03]  /*01b0*/  IMAD.WIDE R22, R22, R3, c[0x0][0x170] ;  /* 0x00005c0016167625 */ /* 0x000fc600078e0203 */
[----:B------:R-:W-:Y:S01]  /*01c0*/  ISETP.GE.AND.EX P0, PT, R10, R7, PT, P0 ;  /* 0x000000070a00720c */ /* 0x000fe20003f06300 */
[----:B------:R-:W-:-:S04]  /*01d0*/  IMAD.WIDE R6, R4, R3, c[0x0][0x180] ;  /* 0x0000600004067625 */ /* 0x000fc800078e0203 */
[----:B------:R-:W-:-:S08]  /*01e0*/  IMAD.WIDE R8, R8, R3, c[0x0][0x178] ;  /* 0x00005e0008087625 */ /* 0x000fd000078e0203 */
[----:B------:R-:W-:Y:S05]  /*01f0*/  @!P0 BRA `(.L_x_12) ;  /* 0x0000103000008947 */ /* 0x000fea0003800000 */
[----:B------:R-:W-:Y:S01]  /*0200*/  IADD3 R5, P0, R22, -0x10, RZ ;  /* 0xfffffff016057810 */ /* 0x000fe20007f1e0ff */
[----:B------:R-:W-:Y:S01]  /*0210*/  BSSY B1, `(.L_x_13) ;  /* 0x0000029000017945 */ /* 0x000fe20003800000 */
[----:B------:R-:W-:Y:S01]  /*0220*/  IMAD.MOV.U32 R26, RZ, RZ, R8 ;  /* 0x000000ffff1a7224 */ /* 0x000fe200078e0008 */
[----:B------:R-:W-:Y:S01]  /*0230*/  PRMT R18, RZ, 0x5410, RZ ;  /* 0x00005410ff127816 */ /* 0x000fe200000000ff */
[----:B------:R-:W-:Y:S01]  /*0240*/  IMAD.MOV.U32 R27, RZ, RZ, R9 ;  /* 0x000000ffff1b7224 */ /* 0x000fe200078e0009 */
[----:B------:R-:W-:Y:S02]  /*0250*/  ISETP.GE.U32.AND P1, PT, R16, R5, PT ;  /* 0x000000051000720c */ /* 0x000fe40003f26070 */
[----:B------:R-:W-:Y:S02]  /*0260*/  IADD3.X R4, R23, -0x1, RZ, P0, !PT ;  /* 0xffffffff17047810 */ /* 0x000fe400007fe4ff */
[----:B------:R-:W-:Y:S02]  /*0270*/  PLOP3.LUT P0, PT, PT, PT, PT, 0x80, 0x0 ;  /* 0x000000000000781c */ /* 0x000fe40003f0f070 */
[----:B------:R-:W-:-:S13]  /*0280*/  ISETP.GE.U32.AND.EX P1, PT, R17, R4, PT, P1 ;  /* 0x000000041100720c */ /* 0x000fda0003f26110 */
[----:B------:R-:W-:Y:S05]  /*0290*/  @!P1 BRA `(.L_x_14) ;  /* 0x0000020000009947 */ /* 0x000fea0003800000 */
[C---:B------:R-:W-:Y:S01]  /*02a0*/  IMAD.WIDE R20, R3.reuse, c[0x0][0x164], R26 ;  /* 0x0000590003147a25 */ /* 0x040fe200078e021a */
[----:B------:R-:W2:Y:S04]  /*02b0*/  LDG.E.U16.CONSTANT R28, [R26.64] ;  /* 0x000000061a1c7981 */ /* 0x000ea8000c1e9500 */
[----:B------:R0:W2:Y:S04]  /*02c0*/  LDG.E.U16.CONSTANT R19, [R20.64] ;  /* 0x0000000614137981 */ /* 0x0000a8000c1e9500 */
[----:B------:R-:W3:Y:S01]  /*02d0*/  LDG.E.128.CONSTANT R8, [R16.64] ;  /* 0x0000000610087981 */ /* 0x000ee2000c1e9d00 */
[----:B0-----:R-:W-:-:S05]  /*02e0*/  IMAD.WIDE R20, R3, c[0x0][0x164], R20 ;  /* 0x0000590003147a25 */ /* 0x001fca00078e0214 */
[----:B------:R0:W4:Y:S01]  /*02f0*/  LDG.E.U16.CONSTANT R25, [R20.64] ;  /* 0x0000000614197981 */ /* 0x000122000c1e9500 */
[----:B------:R-:W-:-:S05]  /*0300*/  IMAD.WIDE R12, R3, c[0x0][0x164], R20 ;  /* 0x00005900030c7a25 */ /* 0x000fca00078e0214 */
[----:B------:R1:W4:Y:S01]  /*0310*/  LDG.E.U16.CONSTANT R24, [R12.64] ;  /* 0x000000060c187981 */ /* 0x000322000c1e9500 */
[----:B------:R-:W-:-:S06]  /*0320*/  IMAD.WIDE R14, R3, c[0x0][0x164], R12 ;  /* 0x00005900030e7a25 */ /* 0x000fcc00078e020c */
[C---:B-1----:R-:W-:Y:S02]  /*0330*/  IMAD.WIDE R12, R3.reuse, c[0x0][0x164], R14 ;  /* 0x00005900030c7a25 */ /* 0x042fe400078e020e */
[----:B------:R-:W5:Y:S04]  /*0340*/  LDG.E.U16.CONSTANT R14, [R14.64] ;  /* 0x000000060e0e7981 */ /* 0x000f68000c1e9500 */
[----:B------:R-:W5:Y:S01]  /*0350*/  LDG.E.U16.CONSTANT R29, [R12.64] ;  /* 0x000000060c1d7981 */ /* 0x000f62000c1e9500 */
[----:B0-----:R-:W-:Y:S01]  /*0360*/  IMAD.WIDE R20, R3, c[0x0][0x164], R12 ;  /* 0x0000590003147a25 */ /* 0x001fe200078e020c */
[----:B--2---:R-:W-:-:S06]  /*0370*/  PRMT R19, R28, 0x5410, R19 ;  /* 0x000054101c137816 */ /* 0x004fcc0000000013 */
[----:B---3--:R-:W-:Y:S01]  /*0380*/  HFMA2.MMA R8, R8, R19, R18 ;  /* 0x0000001308087235 */ /* 0x008fe20000000012 */
[----:B------:R-:W-:Y:S02]  /*0390*/  IMAD.WIDE R18, R3, c[0x0][0x164], R20 ;  /* 0x0000590003127a25 */ /* 0x000fe400078e0214 */
[----:B------:R-:W2:Y:S04]  /*03a0*/  LDG.E.U16.CONSTANT R21, [R20.64] ;  /* 0x0000000614157981 */ /* 0x000ea8000c1e9500 */
[----:B------:R-:W2:Y:S01]  /*03b0*/  LDG.E.U16.CONSTANT R28, [R18.64] ;  /* 0x00000006121c7981 */ /* 0x000ea2000c1e9500 */
[----:B----4-:R-:W-:-:S05]  /*03c0*/  PRMT R25, R25, 0x5410, R24 ;  /* 0x0000541019197816 */ /* 0x010fca0000000018 */
[----:B------:R-:W-:Y:S01]  /*03d0*/  HFMA2 R8, R9, R25, R8 ;  /* 0x0000001909087231 */ /* 0x000fe20000000008 */
[----:B-----5:R-:W-:Y:S01]  /*03e0*/  PRMT R29, R14, 0x5410, R29 ;  /* 0x000054100e1d7816 */ /* 0x020fe2000000001d */
[----:B------:R-:W-:-:S05]  /*03f0*/  IMAD.MOV.U32 R9, RZ, RZ, 0x10 ;  /* 0x00000010ff097424 */ /* 0x000fca00078e00ff */
[----:B------:R-:W-:Y:S01]  /*0400*/  HFMA2.MMA R10, R10, R29, R8 ;  /* 0x0000001d0a0a7235 */ /* 0x000fe20000000008 */
[----:B------:R-:W-:Y:S01]  /*0410*/  IADD3 R16, P1, R16, 0x10, RZ ;  /* 0x0000001010107810 */ /* 0x000fe20007f3e0ff */
[----:B------:R-:W-:Y:S01]  /*0420*/  IMAD.WIDE R12, R3, c[0x0][0x164], R18 ;  /* 0x00005900030c7a25 */ /* 0x000fe200078e0212 */
[----:B------:R-:W-:-:S03]  /*0430*/  PLOP3.LUT P0, PT, PT, PT, PT, 0x8, 0x0 ;  /* 0x000000000000781c */ /* 0x000fc60003f0e170 */
[----:B------:R-:W-:-:S04]  /*0440*/  IMAD.WIDE R8, R9, c[0x0][0x164], R26 ;  /* 0x0000590009087a25 */ /* 0x000fc800078e021a */
[----:B------:R-:W-:Y:S02]  /*0450*/  IMAD.X R17, RZ, RZ, R17, P1 ;  /* 0x000000ffff117224 */ /* 0x000fe400008e0611 */
[----:B------:R-:W-:Y:S02]  /*0460*/  IMAD.MOV.U32 R26, RZ, RZ, R12 ;  /* 0x000000ffff1a7224 */ /* 0x000fe400078e000c */
[----:B------:R-:W-:Y:S01]  /*0470*/  IMAD.MOV.U32 R27, RZ, RZ, R13 ;  /* 0x000000ffff1b7224 */ /* 0x000fe200078e000d */
[----:B--2---:R-:W-:-:S05]  /*0480*/  PRMT R21, R21, 0x5410, R28 ;  /* 0x0000541015157816 */ /* 0x004fca000000001c */
[----:B------:R-:W-:Y:S02]  /*0490*/  HFMA2 R18, R11, R21, R10 ;  /* 0x000000150b127231 */ /* 0x000fe4000000000a */
.L_x_14:
[----:B------:R-:W-:Y:S05]  /*04a0*/  BSYNC B1 ;  /* 0x0000000000017941 */ /* 0x000fea0003800000 */
.L_x_13:
[CC--:B------:R-:W-:Y:S01]  /*04b0*/  IADD3 R10, P3, R5.reuse, -R16.reuse, RZ ;  /* 0x80000010050a7210 */ /* 0x0c0fe20007f7e0ff */
[----:B------:R-:W-:Y:S01]  /*04c0*/  BSSY B1, `(.L_x_15) ;  /* 0x0000077000017945 */ /* 0x000fe20003800000 */
[----:B------:R-:W-:Y:S02]  /*04d0*/  ISETP.GT.U32.AND P2, PT, R5, R16, PT ;  /* 0x000000100500720c */ /* 0x000fe40003f44070 */
[----:B------:R-:W-:Y:S01]  /*04e0*/  ISETP.LE.U32.AND P1, PT, R10, 0x2f, PT ;  /* 0x0000002f0a00780c */ /* 0x000fe20003f23070 */
[C---:B------:R-:W-:Y:S01]  /*04f0*/  IMAD.X R10, R4.reuse, 0x1, ~R17, P3 ;  /* 0x00000001040a7824 */ /* 0x040fe200018e0e11 */
[----:B------:R-:W-:-:S04]  /*0500*/  ISETP.GT.U32.AND.EX P2, PT, R4, R17, PT, P2 ;  /* 0x000000110400720c */ /* 0x000fc80003f44120 */
[----:B------:R-:W-:-:S13]  /*0510*/  ISETP.LE.U32.OR.EX P1, PT, R10, RZ, !P2, P1 ;  /* 0x000000ff0a00720c */ /* 0x000fda0005723510 */
[----:B------:R-:W-:Y:S05]  /*0520*/  @P1 BRA `(.L_x_16) ;  /* 0x0000070000001947 */ /* 0x000fea0003800000 */
[----:B------:R-:W-:Y:S01]  /*0530*/  IADD3 R19, P1, R22, -0x3f, RZ ;  /* 0xffffffc116137810 */ /* 0x000fe20007f3e0ff */
[----:B------:R-:W-:Y:S01]  /*0540*/  BSSY B2, `(.L_x_16) ;  /* 0x000006e000027945 */ /* 0x000fe20003800000 */
[----:B------:R-:W-:Y:S02]  /*0550*/  PLOP3.LUT P0, PT, PT, PT, PT, 0x8, 0x0 ;  /* 0x000000000000781c */ /* 0x000fe40003f0e170 */
[----:B------:R-:W-:Y:S02]  /*0560*/  IADD3.X R20, R23, -0x1, RZ, P1, !PT ;  /* 0xffffffff17147810 */ /* 0x000fe40000ffe4ff */
.L_x_17:
[C---:B------:R-:W-:Y:S01]  /*0570*/  IMAD.WIDE R10, R3.reuse, c[0x0][0x164], R26 ;  /* 0x00005900030a7a25 */ /* 0x040fe200078e021a */
[----:B------:R0:W2:Y:S04]  /*0580*/  LDG.E.U16.CONSTANT R8, [R26.64] ;  /* 0x000000061a087981 */ /* 0x0000a8000c1e9500 */
[----:B------:R-:W2:Y:S04]  /*0590*/  LDG.E.U16.CONSTANT R9, [R10.64] ;  /* 0x000000060a097981 */ /* 0x000ea8000c1e9500 */
[----:B------:R-:W3:Y:S01]  /*05a0*/  LDG.E.128.CONSTANT R12, [R16.64] ;  /* 0x00000006100c7981 */ /* 0x000ee2000c1e9d00 */
[----:B0-----:R-:W-:-:S06]  /*05b0*/  IMAD.WIDE R26, R3, c[0x0][0x164], R10 ;  /* 0x00005900031a7a25 */ /* 0x001fcc00078e020a */
[----:B------:R-:W-:-:S05]  /*05c0*/  IMAD.WIDE R28, R3, c[0x0][0x164], R26 ;  /* 0x00005900031c7a25 */ /* 0x000fca00078e021a */
[----:B------:R0:W4:Y:S01]  /*05d0*/  LDG.E.U16.CONSTANT R21, [R28.64] ;  /* 0x000000061c157981 */ /* 0x000122000c1e9500 */
[----:B--2---:R-:W-:Y:S01]  /*05e0*/  PRMT R11, R8, 0x5410, R9 ;  /* 0x00005410080b7816 */ /* 0x004fe20000000009 */
[----:B------:R-:W-:-:S05]  /*05f0*/  IMAD.WIDE R8, R3, c[0x0][0x164], R28 ;  /* 0x0000590003087a25 */ /* 0x000fca00078e021c */
[----:B---3--:R-:W-:Y:S01]  /*0600*/  HFMA2.MMA R12, R12, R11, R18 ;  /* 0x0000000b0c0c7235 */ /* 0x008fe20000000012 */
[C---:B------:R-:W-:Y:S01]  /*0610*/  IMAD.WIDE R24, R3.reuse, c[0x0][0x164], R8 ;  /* 0x0000590003187a25 */ /* 0x040fe200078e0208 */
[----:B------:R1:W4:Y:S04]  /*0620*/  LDG.E.U16.CONSTANT R18, [R26.64] ;  /* 0x000000061a127981 */ /* 0x000328000c1e9500 */
[----:B------:R2:W3:Y:S01]  /*0630*/  LDG.E.U16.CONSTANT R9, [R8.64] ;  /* 0x0000000608097981 */ /* 0x0004e2000c1e9500 */
[----:B------:R-:W-:-:S03]  /*0640*/  IMAD.WIDE R10, R3, c[0x0][0x164], R24 ;  /* 0x00005900030a7a25 */ /* 0x000fc600078e0218 */
[----:B--2---:R2:W3:Y:S03]  /*0650*/  LDG.E.U16.CONSTANT R8, [R24.64] ;  /* 0x0000000618087981 */ /* 0x0044e6000c1e9500 */
[C---:B--2---:R-:W-:Y:S02]  /*0660*/  IMAD.WIDE R24, R3.reuse, c[0x0][0x164], R10 ;  /* 0x0000590003187a25 */ /* 0x044fe400078e020a */
[----:B------:R2:W5:Y:S04]  /*0670*/  LDG.E.U16.CONSTANT R10, [R10.64] ;  /* 0x000000060a0a7981 */ /* 0x000568000c1e9500 */
[----:B--2---:R-:W5:Y:S01]  /*0680*/  LDG.E.U16.CONSTANT R11, [R24.64] ;  /* 0x00000006180b7981 */ /* 0x004f62000c1e9500 */
[----:B0-----:R-:W-:-:S06]  /*0690*/  IMAD.WIDE R28, R3, c[0x0][0x164], R24 ;  /* 0x00005900031c7a25 */ /* 0x001fcc00078e0218 */
[----:B-1----:R-:W-:Y:S01]  /*06a0*/  IMAD.WIDE R26, R3, c[0x0][0x164], R28 ;  /* 0x00005900031a7a25 */ /* 0x002fe200078e021c */
[----:B----4-:R-:W-:-:S04]  /*06b0*/  PRMT R21, R18, 0x5410, R21 ;  /* 0x0000541012157816 */ /* 0x010fc80000000015 */
[----:B------:R0:W2:Y:S01]  /*06c0*/  LDG.E.U16.CONSTANT R18, [R26.64] ;  /* 0x000000061a127981 */ /* 0x0000a2000c1e9500 */
[----:B------:R-:W-:-:S03]  /*06d0*/  HFMA2 R12, R13, R21, R12 ;  /* 0x000000150d0c7231 */ /* 0x000fc6000000000c */
[----:B------:R1:W2:Y:S01]  /*06e0*/  LDG.E.U16.CONSTANT R21, [R28.64] ;  /* 0x000000061c157981 */ /* 0x0002a2000c1e9500 */
[----:B---3--:R-:W-:Y:S01]  /*06f0*/  PRMT R9, R9, 0x5410, R8 ;  /* 0x0000541009097816 */ /* 0x008fe20000000008 */
[----:B-1----:R-:W-:-:S05]  /*0700*/  IMAD.WIDE R28, R3, c[0x0][0x164], R26 ;  /* 0x00005900031c7a25 */ /* 0x002fca00078e021a */
[----:B------:R-:W-:Y:S02]  /*0710*/  HFMA2.MMA R12, R14, R9, R12 ;  /* 0x000000090e0c7235 */ /* 0x000fe4000000000c */
[----:B------:R1:W3:Y:S01]  /*0720*/  LDG.E.U16.CONSTANT R14, [R28.64] ;  /* 0x000000061c0e7981 */ /* 0x0002e2000c1e9500 */
[C---:B0-----:R-:W-:Y:S01]  /*0730*/  IMAD.WIDE R26, R3.reuse, c[0x0][0x164], R28 ;  /* 0x00005900031a7a25 */ /* 0x041fe200078e021c */
[----:B-----5:R-:W-:Y:S02]  /*0740*/  PRMT R13, R10, 0x5410, R11 ;  /* 0x000054100a0d7816 */ /* 0x020fe4000000000b */
[----:B------:R-:W4:Y:S04]  /*0750*/  LDG.E.128.CONSTANT R8, [R16.64+0x10] ;  /* 0x0000100610087981 */ /* 0x000f28000c1e9d00 */
[----:B------:R-:W-:Y:S01]  /*0760*/  HFMA2 R24, R15, R13, R12 ;  /* 0x0000000d0f187231 */ /* 0x000fe2000000000c */
[C---:B------:R-:W-:Y:S01]  /*0770*/  IMAD.WIDE R12, R3.reuse, c[0x0][0x164], R26 ;  /* 0x00005900030c7a25 */ /* 0x040fe200078e021a */
[----:B------:R0:W3:Y:S05]  /*0780*/  LDG.E.U16.CONSTANT R15, [R26.64] ;  /* 0x000000061a0f7981 */ /* 0x0000ea000c1e9500 */
[----:B-1----:R-:W-:-:S02]  /*0790*/  IMAD.WIDE R28, R3, c[0x0][0x164], R12 ;  /* 0x00005900031c7a25 */ /* 0x002fc400078e020c */
[----:B------:R1:W5:Y:S04]  /*07a0*/  LDG.E.U16.CONSTANT R12, [R12.64] ;  /* 0x000000060c0c7981 */ /* 0x000368000c1e9500 */
[----:B-1----:R1:W5:Y:S02]  /*07b0*/  LDG.E.U16.CONSTANT R13, [R28.64] ;  /* 0x000000061c0d7981 */ /* 0x002364000c1e9500 */
[----:B-1----:R-:W-:-:S06]  /*07c0*/  IMAD.WIDE R28, R3, c[0x0][0x164], R28 ;  /* 0x00005900031c7a25 */ /* 0x002fcc00078e021c */
[----:B0-----:R-:W-:Y:S01]  /*07d0*/  IMAD.WIDE R26, R3, c[0x0][0x164], R28 ;  /* 0x00005900031a7a25 */ /* 0x001fe200078e021c */
[----:B--2---:R-:W-:Y:S02]  /*07e0*/  PRMT R21, R21, 0x5410, R18 ;  /* 0x0000541015157816 */ /* 0x004fe40000000012 */
[----:B------:R0:W2:Y:S04]  /*07f0*/  LDG.E.U16.CONSTANT R18, [R28.64] ;  /* 0x000000061c127981 */ /* 0x0000a8000c1e9500 */
[----:B----4-:R-:W-:Y:S01]  /*0800*/  HFMA2.MMA R8, R8, R21, R24 ;  /* 0x0000001508087235 */ /* 0x010fe20000000018 */
[----:B------:R-:W-:Y:S01]  /*0810*/  IMAD.WIDE R24, R3, c[0x0][0x164], R26 ;  /* 0x0000590003187a25 */ /* 0x000fe200078e021a */
[----:B------:R1:W2:Y:S01]  /*0820*/  LDG.E.U16.CONSTANT R21, [R26.64] ;  /* 0x000000061a157981 */ /* 0x0002a2000c1e9500 */
[----:B---3--:R-:W-:-:S07]  /*0830*/  PRMT R15, R14, 0x5410, R15 ;  /* 0x000054100e0f7816 */ /* 0x008fce000000000f */
[----:B------:R-:W-:Y:S01]  /*0840*/  HFMA2 R14, R9, R15, R8 ;  /* 0x0000000f090e7231 */ /* 0x000fe20000000008 */
[----:B------:R-:W-:Y:S02]  /*0850*/  IMAD.WIDE R8, R3, c[0x0][0x164], R24 ;  /* 0x0000590003087a25 */ /* 0x000fe400078e0218 */
[----:B------:R3:W4:Y:S01]  /*0860*/  LDG.E.U16.CONSTANT R24, [R24.64] ;  /* 0x0000000618187981 */ /* 0x000722000c1e9500 */
[----:B-----5:R-:W-:-:S06]  /*0870*/  PRMT R13, R12, 0x5410, R13 ;  /* 0x000054100c0d7816 */ /* 0x020fcc000000000d */
[----:B---3--:R-:W-:Y:S02]  /*0880*/  HFMA2.MMA R25, R10, R13, R14 ;  /* 0x0000000d0a197235 */ /* 0x008fe4000000000e */
[----:B------:R3:W4:Y:S04]  /*0890*/  LDG.E.U16.CONSTANT R10, [R8.64] ;  /* 0x00000006080a7981 */ /* 0x000728000c1e9500 */
[----:B------:R-:W5:Y:S01]  /*08a0*/  LDG.E.128.CONSTANT R12, [R16.64+0x20] ;  /* 0x00002006100c7981 */ /* 0x000f62000c1e9d00 */
[----:B0-----:R-:W-:-:S06]  /*08b0*/  IMAD.WIDE R28, R3, c[0x0][0x164], R8 ;  /* 0x00005900031c7a25 */ /* 0x001fcc00078e0208 */
[C---:B---3--:R-:W-:Y:S02]  /*08c0*/  IMAD.WIDE R8, R3.reuse, c[0x0][0x164], R28 ;  /* 0x0000590003087a25 */ /* 0x048fe400078e021c */
[----:B------:R0:W3:Y:S04]  /*08d0*/  LDG.E.U16.CONSTANT R28, [R28.64] ;  /* 0x000000061c1c7981 */ /* 0x0000e8000c1e9500 */
[----:B-1----:R-:W-:Y:S01]  /*08e0*/  IMAD.WIDE R26, R3, c[0x0][0x164], R8 ;  /* 0x00005900031a7a25 */ /* 0x002fe200078e0208 */
[----:B--2---:R-:W-:Y:S02]  /*08f0*/  PRMT R18, R18, 0x5410, R21 ;  /* 0x0000541012127816 */ /* 0x004fe40000000015 */
[----:B------:R1:W3:Y:S03]  /*0900*/  LDG.E.U16.CONSTANT R21, [R8.64] ;  /* 0x0000000608157981 */ /* 0x0002e6000c1e9500 */
[----:B------:R-:W-:-:S02]  /*0910*/  HFMA2 R25, R11, R18, R25 ;  /* 0x000000120b197231 */ /* 0x000fc40000000019 */
[----:B------:R2:W3:Y:S01]  /*0920*/  LDG.E.U16.CONSTANT R18, [R26.64] ;  /* 0x000000061a127981 */ /* 0x0004e2000c1e9500 */
[----:B----4-:R-:W-:-:S06]  /*0930*/  PRMT R10, R24, 0x5410, R10 ;  /* 0x00005410180a7816 */ /* 0x010fcc000000000a */
[----:B-----5:R-:W-:Y:S01]  /*0940*/  HFMA2.MMA R12, R12, R10, R25 ;  /* 0x0000000a0c0c7235 */ /* 0x020fe20000000019 */
[----:B------:R-:W-:-:S06]  /*0950*/  IMAD.WIDE R10, R3, c[0x0][0x164], R26 ;  /* 0x00005900030a7a25 */ /* 0x000fcc00078e021a */
[C---:B-1----:R-:W-:Y:S02]  /*0960*/  IMAD.WIDE R8, R3.reuse, c[0x0][0x164], R10 ;  /* 0x0000590003087a25 */ /* 0x042fe400078e020a */
[----:B------:R-:W4:Y:S04]  /*0970*/  LDG.E.U16.CONSTANT R11, [R10.64] ;  /* 0x000000060a0b7981 */ /* 0x000f28000c1e9500 */
[C---:B------:R-:W-:Y:S02]  /*0980*/  IMAD.WIDE R24, R3.reuse, c[0x0][0x164], R8 ;  /* 0x0000590003187a25 */ /* 0x040fe400078e0208 */
[----:B------:R-:W5:Y:S04]  /*0990*/  LDG.E.U16.CONSTANT R8, [R8.64] ;  /* 0x0000000608087981 */ /* 0x000f68000c1e9500 */
[----:B0-----:R0:W5:Y:S02]  /*09a0*/  LDG.E.U16.CONSTANT R29, [R24.64] ;  /* 0x00000006181d7981 */ /* 0x001164000c1e9500 */
[----:B0-----:R-:W-:-:S06]  /*09b0*/  IMAD.WIDE R24, R3, c[0x0][0x164], R24 ;  /* 0x0000590003187a25 */ /* 0x001fcc00078e0218 */
[----:B--2---:R-:W-:Y:S01]  /*09c0*/  IMAD.WIDE R26, R3, c[0x0][0x164], R24 ;  /* 0x00005900031a7a25 */ /* 0x004fe200078e0218 */
[----:B---3--:R-:W-:-:S05]  /*09d0*/  PRMT R21, R28, 0x5410, R21 ;  /* 0x000054101c157816 */ /* 0x008fca0000000015 */
[----:B------:R-:W-:Y:S02]  /*09e0*/  HFMA2 R12, R13, R21, R12 ;  /* 0x000000150d0c7231 */ /* 0x000fe4000000000c */
[----:B------:R0:W2:Y:S02]  /*09f0*/  LDG.E.U16.CONSTANT R13, [R26.64] ;  /* 0x000000061a0d7981 */ /* 0x0000a4000c1e9500 */
[----:B0-----:R-:W-:Y:S01]  /*0a00*/  IMAD.WIDE R26, R3, c[0x0][0x164], R26 ;  /* 0x00005900031a7a25 */ /* 0x001fe200078e021a */
[----:B----4-:R-:W-:-:S06]  /*0a10*/  PRMT R11, R18, 0x5410, R11 ;  /* 0x00005410120b7816 */ /* 0x010fcc000000000b */
[----:B------:R-:W-:Y:S02]  /*0a20*/  HFMA2.MMA R28, R14, R11, R12 ;  /* 0x0000000b0e1c7235 */ /* 0x000fe4000000000c */
[----:B------:R-:W2:Y:S01]  /*0a30*/  LDG.E.U16.CONSTANT R12, [R24.64] ;  /* 0x00000006180c7981 */ /* 0x000ea2000c1e9500 */
[----:B-----5:R-:W-:-:S03]  /*0a40*/  PRMT R29, R8, 0x5410, R29 ;  /* 0x00005410081d7816 */ /* 0x020fc6000000001d */
[----:B------:R-:W3:Y:S04]  /*0a50*/  LDG.E.128.CONSTANT R8, [R16.64+0x30] ;  /* 0x0000300610087981 */ /* 0x000ee8000c1e9d00 */
[----:B------:R-:W-:Y:S01]  /*0a60*/  HFMA2 R28, R15, R29, R28 ;  /* 0x0000001d0f1c7231 */ /* 0x000fe2000000001c */
[C---:B------:R-:W-:Y:S02]  /*0a70*/  IMAD.WIDE R14, R3.reuse, c[0x0][0x164], R26 ;  /* 0x00005900030e7a25 */ /* 0x040fe400078e021a */
[----:B------:R0:W4:Y:S04]  /*0a80*/  LDG.E.U16.CONSTANT R26, [R26.64] ;  /* 0x000000061a1a7981 */ /* 0x000128000c1e9500 */
[----:B0-----:R0:W4:Y:S02]  /*0a90*/  LDG.E.U16.CONSTANT R27, [R14.64] ;  /* 0x000000060e1b7981 */ /* 0x001124000c1e9500 */
[----:B0-----:R-:W-:Y:S01]  /*0aa0*/  IMAD.WIDE R14, R3, c[0x0][0x164], R14 ;  /* 0x00005900030e7a25 */ /* 0x001fe200078e020e */
[----:B--2---:R-:W-:-:S06]  /*0ab0*/  PRMT R13, R12, 0x5410, R13 ;  /* 0x000054100c0d7816 */ /* 0x004fcc000000000d */
[----:B---3--:R-:W-:Y:S01]  /*0ac0*/  HFMA2.MMA R28, R8, R13, R28 ;  /* 0x0000000d081c7235 */ /* 0x008fe2000000001c */
[C---:B------:R-:W-:Y:S01]  /*0ad0*/  IMAD.WIDE R12, R3.reuse, c[0x0][0x164], R14 ;  /* 0x00005900030c7a25 */ /* 0x040fe200078e020e */
[----:B------:R0:W2:Y:S04]  /*0ae0*/  LDG.E.U16.CONSTANT R8, [R14.64] ;  /* 0x000000060e087981 */ /* 0x0000a8000c1e9500 */
[----:B------:R1:W2:Y:S01]  /*0af0*/  LDG.E.U16.CONSTANT R21, [R12.64] ;  /* 0x000000060c157981 */ /* 0x0002a2000c1e9500 */
[----:B0-----:R-:W-:-:S05]  /*0b00*/  IMAD.WIDE R14, R3, c[0x0][0x164], R12 ;  /* 0x00005900030e7a25 */ /* 0x001fca00078e020c */
[----:B------:R4:W3:Y:S01]  /*0b10*/  LDG.E.U16.CONSTANT R18, [R14.64] ;  /* 0x000000060e127981 */ /* 0x0008e2000c1e9500 */
[----:B-1----:R-:W-:Y:S01]  /*0b20*/  IMAD.WIDE R12, R3, c[0x0][0x164], R14 ;  /* 0x00005900030c7a25 */ /* 0x002fe200078e020e */
[----:B----4-:R-:W-:-:S04]  /*0b30*/  PRMT R15, R26, 0x5410, R27 ;  /* 0x000054101a0f7816 */ /* 0x010fc8000000001b */
[----:B------:R-:W3:Y:S01]  /*0b40*/  LDG.E.U16.CONSTANT R27, [R12.64] ;  /* 0x000000060c1b7981 */ /* 0x000ee2000c1e9500 */
[----:B------:R-:W-:Y:S01]  /*0b50*/  IADD3 R16, P1, R16, 0x40, RZ ;  /* 0x0000004010107810 */ /* 0x000fe20007f3e0ff */
[----:B------:R-:W-:-:S04]  /*0b60*/  HFMA2 R28, R9, R15, R28 ;  /* 0x0000000f091c7231 */ /* 0x000fc8000000001c */
[----:B------:R-:W-:Y:S01]  /*0b70*/  IMAD.X R17, RZ, RZ, R17, P1 ;  /* 0x000000ffff117224 */ /* 0x000fe200008e0611 */
[----:B------:R-:W-:-:S04]  /*0b80*/  ISETP.GE.U32.AND P1, PT, R16, R19, PT ;  /* 0x000000131000720c */ /* 0x000fc80003f26070 */
[----:B------:R-:W-:Y:S01]  /*0b90*/  ISETP.GE.U32.AND.EX P1, PT, R17, R20, PT, P1 ;  /* 0x000000141100720c */ /* 0x000fe20003f26110 */
[----:B------:R-:W-:Y:S01]  /*0ba0*/  IMAD.MOV.U32 R9, RZ, RZ, 0x10 ;  /* 0x00000010ff097424 */ /* 0x000fe200078e00ff */
[----:B--2---:R-:W-:-:S06]  /*0bb0*/  PRMT R21, R8, 0x5410, R21 ;  /* 0x0000541008157816 */ /* 0x004fcc0000000015 */
[----:B------:R-:W-:Y:S01]  /*0bc0*/  HFMA2.MMA R28, R10, R21, R28 ;  /* 0x000000150a1c7235 */ /* 0x000fe2000000001c */
[----:B------:R-:W-:Y:S01]  /*0bd0*/  IMAD.WIDE R8, R9, c[0x0][0x164], R24 ;  /* 0x0000590009087a25 */ /* 0x000fe200078e0218 */
[----:B---3--:R-:W-:-:S08]  /*0be0*/  PRMT R27, R18, 0x5410, R27 ;  /* 0x00005410121b7816 */ /* 0x008fd0000000001b */
[----:B------:R-:W-:Y:S01]  /*0bf0*/  HFMA2 R18, R11, R27, R28 ;  /* 0x0000001b0b127231 */ /* 0x000fe2000000001c */
[----:B------:R-:W-:Y:S01]  /*0c00*/  IMAD.WIDE R26, R3, c[0x0][0x164], R12 ;  /* 0x00005900031a7a25 */ /* 0x000fe200078e020c */
[----:B------:R-:W-:Y:S05]  /*0c10*/  @!P1 BRA `(.L_x_17) ;  /* 0xfffff95000009947 */ /* 0x000fea000383ffff */
[----:B------:R-:W-:Y:S05]  /*0c20*/  BSYNC B2 ;  /* 0x0000000000027941 */ /* 0x000fea0003800000 */
.L_x_16:
[----:B------:R-:W-:Y:S05]  /*0c30*/  BSYNC B1 ;  /* 0x0000000000017941 */ /* 0x000fea0003800000 */
.L_x_15:
        /* <DEDUP_REMOVED lines=8> */
[C---:B------:R-:W-:Y:S01]  /*0cc0*/  IMAD.WIDE R24, R3.reuse, c[0x0][0x164], R26 ;  /* 0x0000590003187a25 */ /* 0x040fe200078e021a */
[----:B------:R0:W2:Y:S04]  /*0cd0*/  LDG.E.U16.CONSTANT R20, [R26.64] ;  /* 0x000000061a147981 */ /* 0x0000a8000c1e9500 */
[----:B------:R1:W2:Y:S01]  /*0ce0*/  LDG.E.U16.CONSTANT R19, [R24.64] ;  /* 0x0000000618137981 */ /* 0x0002a2000c1e9500 */
[----:B------:R-:W-:-:S03]  /*0cf0*/  IMAD.WIDE R14, R3, c[0x0][0x164], R24 ;  /* 0x00005900030e7a25 */ /* 0x000fc600078e0218 */
[----:B------:R-:W3:Y:S03]  /*0d00*/  LDG.E.128.CONSTANT R8, [R16.64] ;  /* 0x0000000610087981 */ /* 0x000ee6000c1e9d00 */
[C---:B------:R-:W-:Y:S02]  /*0d10*/  IMAD.WIDE R12, R3.reuse, c[0x0][0x164], R14 ;  /* 0x00005900030c7a25 */ /* 0x040fe400078e020e */
[----:B------:R4:W5:Y:S04]  /*0d20*/  LDG.E.U16.CONSTANT R15, [R14.64] ;  /* 0x000000060e0f7981 */ /* 0x000968000c1e9500 */
[C---:B-1----:R-:W-:Y:S02]  /*0d30*/  IMAD.WIDE R24, R3.reuse, c[0x0][0x164], R12 ;  /* 0x0000590003187a25 */ /* 0x042fe400078e020c */
[----:B------:R1:W5:Y:S04]  /*0d40*/  LDG.E.U16.CONSTANT R12, [R12.64] ;  /* 0x000000060c0c7981 */ /* 0x000368000c1e9500 */
[C---:B------:R-:W-:Y:S01]  /*0d50*/  IMAD.WIDE R28, R3.reuse, c[0x0][0x164], R24 ;  /* 0x00005900031c7a25 */ /* 0x040fe200078e0218 */
[----:B----4-:R4:W5:Y:S04]  /*0d60*/  LDG.E.U16.CONSTANT R14, [R24.64] ;  /* 0x00000006180e7981 */ /* 0x010968000c1e9500 */
[----:B-1----:R3:W5:Y:S01]  /*0d70*/  LDG.E.U16.CONSTANT R13, [R28.64] ;  /* 0x000000061c0d7981 */ /* 0x002762000c1e9500 */
[----:B0-----:R-:W-:Y:S01]  /*0d80*/  IMAD.WIDE R26, R3, c[0x0][0x164], R28 ;  /* 0x00005900031a7a25 */ /* 0x001fe200078e021c */
[----:B--2---:R-:W-:-:S05]  /*0d90*/  PRMT R19, R20, 0x5410, R19 ;  /* 0x0000541014137816 */ /* 0x004fca0000000013 */
[----:B------:R-:W-:Y:S01]  /*0da0*/  IMAD.WIDE R20, R3, c[0x0][0x164], R26 ;  /* 0x0000590003147a25 */ /* 0x000fe200078e021a */
[----:B---3--:R-:W-:-:S04]  /*0db0*/  HFMA2.MMA R29, R8, R19, R18 ;  /* 0x00000013081d7235 */ /* 0x008fc80000000012 */
[----:B----4-:R0:W2:Y:S04]  /*0dc0*/  LDG.E.U16.CONSTANT R25, [R20.64] ;  /* 0x0000000614197981 */ /* 0x0100a8000c1e9500 */
[----:B------:R1:W2:Y:S01]  /*0dd0*/  LDG.E.U16.CONSTANT R8, [R26.64] ;  /* 0x000000061a087981 */ /* 0x0002a2000c1e9500 */
[----:B------:R-:W-:Y:S01]  /*0de0*/  IMAD.WIDE R18, R3, c[0x0][0x164], R20 ;  /* 0x0000590003127a25 */ /* 0x000fe200078e0214 */
[----:B-----5:R-:W-:-:S05]  /*0df0*/  PRMT R12, R15, 0x5410, R12 ;  /* 0x000054100f0c7816 */ /* 0x020fca000000000c */
[----:B0-----:R-:W-:Y:S01]  /*0e00*/  HFMA2 R21, R9, R12, R29 ;  /* 0x0000000c09157231 */ /* 0x001fe2000000001d */
[----:B------:R-:W-:Y:S01]  /*0e10*/  IMAD.WIDE R28, R3, c[0x0][0x164], R18 ;  /* 0x00005900031c7a25 */ /* 0x000fe200078e0212 */
[----:B------:R-:W-:-:S04]  /*0e20*/  PRMT R14, R14, 0x5410, R13 ;  /* 0x000054100e0e7816 */ /* 0x000fc8000000000d */
[----:B------:R-:W3:Y:S02]  /*0e30*/  LDG.E.U16.CONSTANT R9, [R28.64] ;  /* 0x000000061c097981 */ /* 0x000ee4000c1e9500 */
[----:B------:R-:W-:Y:S02]  /*0e40*/  HFMA2.MMA R21, R10, R14, R21 ;  /* 0x0000000e0a157235 */ /* 0x000fe40000000015 */
[----:B------:R-:W3:Y:S04]  /*0e50*/  LDG.E.U16.CONSTANT R10, [R18.64] ;  /* 0x00000006120a7981 */ /* 0x000ee8000c1e9500 */
[----:B------:R-:W4:Y:S01]  /*0e60*/  LDG.E.128.CONSTANT R12, [R16.64+0x10] ;  /* 0x00001006100c7981 */ /* 0x000f22000c1e9d00 */
[----:B-1----:R-:W-:Y:S01]  /*0e70*/  IMAD.WIDE R26, R3, c[0x0][0x164], R28 ;  /* 0x00005900031a7a25 */ /* 0x002fe200078e021c */
[----:B--2---:R-:W-:-:S05]  /*0e80*/  PRMT R8, R8, 0x5410, R25 ;  /* 0x0000541008087816 */ /* 0x004fca0000000019 */
[----:B------:R-:W-:Y:S02]  /*0e90*/  IMAD.WIDE R24, R3, c[0x0][0x164], R26 ;  /* 0x0000590003187a25 */ /* 0x000fe400078e021a */
[----:B------:R-:W2:Y:S01]  /*0ea0*/  LDG.E.U16.CONSTANT R26, [R26.64] ;  /* 0x000000061a1a7981 */ /* 0x000ea2000c1e9500 */
[----:B------:R-:W-:-:S03]  /*0eb0*/  HFMA2 R11, R11, R8, R21 ;  /* 0x000000080b0b7231 */ /* 0x000fc60000000015 */
[C---:B------:R-:W-:Y:S01]  /*0ec0*/  IMAD.WIDE R20, R3.reuse, c[0x0][0x164], R24 ;  /* 0x0000590003147a25 */ /* 0x040fe200078e0218 */
[----:B------:R0:W2:Y:S05]  /*0ed0*/  LDG.E.U16.CONSTANT R8, [R24.64] ;  /* 0x0000000618087981 */ /* 0x0000aa000c1e9500 */
[----:B0-----:R-:W-:Y:S02]  /*0ee0*/  IMAD.WIDE R24, R3, c[0x0][0x164], R20 ;  /* 0x0000590003187a25 */ /* 0x001fe400078e0214 */
[----:B------:R0:W5:Y:S01]  /*0ef0*/  LDG.E.U16.CONSTANT R20, [R20.64] ;  /* 0x0000000614147981 */ /* 0x000162000c1e9500 */
[----:B---3--:R-:W-:-:S03]  /*0f00*/  PRMT R10, R10, 0x5410, R9 ;  /* 0x000054100a0a7816 */ /* 0x008fc60000000009 */
[----:B------:R-:W-:Y:S01]  /*0f10*/  IMAD.WIDE R28, R3, c[0x0][0x164], R24 ;  /* 0x00005900031c7a25 */ /* 0x000fe200078e0218 */
[----:B0-----:R-:W5:Y:S02]  /*0f20*/  LDG.E.U16.CONSTANT R21, [R24.64] ;  /* 0x0000000618157981 */ /* 0x001f64000c1e9500 */
[----:B----4-:R-:W-:-:S03]  /*0f30*/  HFMA2.MMA R9, R12, R10, R11 ;  /* 0x0000000a0c097235 */ /* 0x010fc6000000000b */
[----:B------:R-:W-:Y:S02]  /*0f40*/  IMAD.WIDE R10, R3, c[0x0][0x164], R28 ;  /* 0x00005900030a7a25 */ /* 0x000fe400078e021c */
[----:B------:R-:W3:Y:S04]  /*0f50*/  LDG.E.U16.CONSTANT R29, [R28.64] ;  /* 0x000000061c1d7981 */ /* 0x000ee8000c1e9500 */
[----:B------:R-:W3:Y:S01]  /*0f60*/  LDG.E.U16.CONSTANT R12, [R10.64] ;  /* 0x000000060a0c7981 */ /* 0x000ee2000c1e9500 */
[----:B------:R-:W-:Y:S02]  /*0f70*/  IADD3 R16, P1, R16, 0x20, RZ ;  /* 0x0000002010107810 */ /* 0x000fe40007f3e0ff */
[----:B------:R-:W-:-:S03]  /*0f80*/  PLOP3.LUT P0, PT, PT, PT, PT, 0x8, 0x0 ;  /* 0x000000000000781c */ /* 0x000fc60003f0e170 */
[----:B------:R-:W-:Y:S01]  /*0f90*/  IMAD.X R17, RZ, RZ, R17, P1 ;  /* 0x000000ffff117224 */ /* 0x000fe200008e0611 */
[----:B--2---:R-:W-:-:S05]  /*0fa0*/  PRMT R8, R26, 0x5410, R8 ;  /* 0x000054101a087816 */ /* 0x004fca0000000008 */
[----:B------:R-:W-:Y:S01]  /*0fb0*/  HFMA2 R9, R13, R8, R9 ;  /* 0x000000080d097231 */ /* 0x000fe20000000009 */
[----:B------:R-:W-:Y:S01]  /*0fc0*/  IMAD.MOV.U32 R13, RZ, RZ, 0x10 ;  /* 0x00000010ff0d7424 */ /* 0x000fe200078e00ff */
[----:B-----5:R-:W-:-:S06]  /*0fd0*/  PRMT R20, R20, 0x5410, R21 ;  /* 0x0000541014147816 */ /* 0x020fcc0000000015 */
[----:B------:R-:W-:Y:S01]  /*0fe0*/  HFMA2.MMA R14, R14, R20, R9 ;  /* 0x000000140e0e7235 */ /* 0x000fe20000000009 */
[----:B---3--:R-:W-:Y:S01]  /*0ff0*/  PRMT R29, R29, 0x5410, R12 ;  /* 0x000054101d1d7816 */ /* 0x008fe2000000000c */
[----:B------:R-:W-:-:S04]  /*1000*/  IMAD.WIDE R8, R13, c[0x0][0x164], R18 ;  /* 0x000059000d087a25 */ /* 0x000fc800078e0212 */
[----:B------:R-:W-:-:S04]  /*1010*/  IMAD.WIDE R26, R3, c[0x0][0x164], R10 ;  /* 0x00005900031a7a25 */ /* 0x000fc800078e020a */
[----:B------:R-:W-:Y:S02]  /*1020*/  HFMA2 R18, R15, R29, R14 ;  /* 0x0000001d0f127231 */ /* 0x000fe4000000000e */
.L_x_19:
[----:B------:R-:W-:Y:S05]  /*1030*/  BSYNC B1 ;  /* 0x0000000000017941 */ /* 0x000fea0003800000 */
.L_x_18:
[----:B------:R-:W-:-:S04]  /*1040*/  ISETP.LE.U32.AND P1, PT, R16, R5, PT ;  /* 0x000000051000720c */ /* 0x000fc80003f23070 */
[----:B------:R-:W-:-:S13]  /*1050*/  ISETP.LE.U32.OR.EX P0, PT, R17, R4, P0, P1 ;  /* 0x000000041100720c */ /* 0x000fda0000703510 */
[----:B------:R-:W-:Y:S05]  /*1060*/  @!P0 BRA `(.L_x_12) ;  /* 0x000001c000008947 */ /* 0x000fea0003800000 */
[C---:B------:R-:W-:Y:S01]  /*1070*/  IMAD.WIDE R24, R3.reuse, c[0x0][0x164], R26 ;  /* 0x0000590003187a25 */ /* 0x040fe200078e021a */
[----:B------:R-:W2:Y:S04]  /*1080*/  LDG.E.U16.CONSTANT R19, [R26.64] ;  /* 0x000000061a137981 */ /* 0x000ea8000c1e9500 */
[----:B------:R0:W3:Y:S01]  /*1090*/  LDG.E.128.CONSTANT R8, [R16.64] ;  /* 0x0000000610087981 */ /* 0x0000e2000c1e9d00 */
[----:B------:R-:W-:-:S03]  /*10a0*/  IMAD.WIDE R28, R3, c[0x0][0x164], R24 ;  /* 0x00005900031c7a25 */ /* 0x000fc600078e0218 */
[----:B------:R1:W2:Y:S03]  /*10b0*/  LDG.E.U16.CONSTANT R24, [R24.64] ;  /* 0x0000000618187981 */ /* 0x0002a6000c1e9500 */
[C---:B------:R-:W-:Y:S02]  /*10c0*/  IMAD.WIDE R14, R3.reuse, c[0x0][0x164], R28 ;  /* 0x00005900030e7a25 */ /* 0x040fe400078e021c */
[----:B------:R-:W4:Y:S04]  /*10d0*/  LDG.E.U16.CONSTANT R28, [R28.64] ;  /* 0x000000061c1c7981 */ /* 0x000f28000c1e9500 */
[C---:B------:R-:W-:Y:S01]  /*10e0*/  IMAD.WIDE R4, R3.reuse, c[0x0][0x164], R14 ;  /* 0x0000590003047a25 */ /* 0x040fe200078e020e */
[----:B-1----:R1:W4:Y:S05]  /*10f0*/  LDG.E.U16.CONSTANT R25, [R14.64] ;  /* 0x000000060e197981 */ /* 0x00232a000c1e9500 */
[----:B------:R-:W-:-:S02]  /*1100*/  IMAD.WIDE R12, R3, c[0x0][0x164], R4 ;  /* 0x00005900030c7a25 */ /* 0x000fc400078e0204 */
[----:B------:R4:W5:Y:S04]  /*1110*/  LDG.E.U16.CONSTANT R4, [R4.64] ;  /* 0x0000000604047981 */ /* 0x000968000c1e9500 */
[C---:B-1----:R-:W-:Y:S02]  /*1120*/  IMAD.WIDE R14, R3.reuse, c[0x0][0x164], R12 ;  /* 0x00005900030e7a25 */ /* 0x042fe400078e020c */
[----:B------:R-:W5:Y:S04]  /*1130*/  LDG.E.U16.CONSTANT R13, [R12.64] ;  /* 0x000000060c0d7981 */ /* 0x000f68000c1e9500 */
[----:B------:R-:W-:-:S02]  /*1140*/  IMAD.WIDE R20, R3, c[0x0][0x164], R14 ;  /* 0x0000590003147a25 */ /* 0x000fc400078e020e */
[----:B------:R-:W5:Y:S04]  /*1150*/  LDG.E.U16.CONSTANT R14, [R14.64] ;  /* 0x000000060e0e7981 */ /* 0x000f68000c1e9500 */
[----:B------:R-:W5:Y:S01]  /*1160*/  LDG.E.U16.CONSTANT R21, [R20.64] ;  /* 0x0000000614157981 */ /* 0x000f62000c1e9500 */
[----:B0-----:R-:W-:-:S05]  /*1170*/  IADD3 R16, P0, R16, 0x10, RZ ;  /* 0x0000001010107810 */ /* 0x001fca0007f1e0ff */
[----:B------:R-:W-:Y:S01]  /*1180*/  IMAD.X R17, RZ, RZ, R17, P0 ;  /* 0x000000ffff117224 */ /* 0x000fe200000e0611 */
[----:B--2---:R-:W-:-:S06]  /*1190*/  PRMT R19, R19, 0x5410, R24 ;  /* 0x0000541013137816 */ /* 0x004fcc0000000018 */
[----:B---3--:R-:W-:Y:S01]  /*11a0*/  HFMA2.MMA R8, R8, R19, R18 ;  /* 0x0000001308087235 */ /* 0x008fe20000000012 */
[----:B----4-:R-:W-:-:S09]  /*11b0*/  PRMT R5, R28, 0x5410, R25 ;  /* 0x000054101c057816 */ /* 0x010fd20000000019 */
[----:B------:R-:W-:Y:S01]  /*11c0*/  HFMA2 R5, R9, R5, R8 ;  /* 0x0000000509057231 */ /* 0x000fe20000000008 */
[----:B-----5:R-:W-:-:S06]  /*11d0*/  PRMT R4, R4, 0x5410, R13 ;  /* 0x0000541004047816 */ /* 0x020fcc000000000d */
[----:B------:R-:W-:Y:S01]  /*11e0*/  HFMA2.MMA R5, R10, R4, R5 ;  /* 0x000000040a057235 */ /* 0x000fe20000000005 */
[----:B------:R-:W-:Y:S01]  /*11f0*/  IMAD.MOV.U32 R9, RZ, RZ, 0x10 ;  /* 0x00000010ff097424 */ /* 0x000fe200078e00ff */
[----:B------:R-:W-:-:S03]  /*1200*/  PRMT R14, R14, 0x5410, R21 ;  /* 0x000054100e0e7816 */ /* 0x000fc60000000015 */
[----:B------:R-:W-:-:S05]  /*1210*/  IMAD.WIDE R8, R9, c[0x0][0x164], R26 ;  /* 0x0000590009087a25 */ /* 0x000fca00078e021a */
[----:B------:R-:W-:Y:S02]  /*1220*/  HFMA2 R18, R11, R14, R5 ;  /* 0x0000000e0b127231 */ /* 0x000fe40000000005 */
.L_x_12:
[----:B------:R-:W-:Y:S05]  /*1230*/  BSYNC B0 ;  /* 0x0000000000007941 */ /* 0x000fea0003800000 */
.L_x_11:
[----:B------:R-:W-:Y:S01]  /*1240*/  IADD3 R21, P1, R22, -0x8, RZ ;  /* 0xfffffff816157810 */ /* 0x000fe20007f3e0ff */
[----:B------:R-:W-:Y:S01]  /*1250*/  BSSY B0, `(.L_x_20) ;  /* 0x00000af000007945 */ /* 0x000fe20003800000 */
[----:B------:R-:W-:Y:S02]  /*1260*/  IMAD.MOV.U32 R4, RZ, RZ, R16 ;  /* 0x000000ffff047224 */ /* 0x000fe400078e0010 */
[----:B------:R-:W-:Y:S01]  /*1270*/  ISETP.GT.U32.AND P0, PT, R16, R21, PT ;  /* 0x000000151000720c */ /* 0x000fe20003f04070 */
[----:B------:R-:W-:Y:S01]  /*1280*/  IMAD.MOV.U32 R5, RZ, RZ, R17 ;  /* 0x000000ffff057224 */ /* 0x000fe200078e0011 */
[----:B------:R-:W-:-:S04]  /*1290*/  IADD3.X R20, R23, -0x1, RZ, P1, !PT ;  /* 0xffffffff17147810 */ /* 0x000fc80000ffe4ff */
[----:B------:R-:W-:-:S13]  /*12a0*/  ISETP.GT.U32.AND.EX P0, PT, R17, R20, PT, P0 ;  /* 0x000000141100720c */ /* 0x000fda0003f04100 */
[----:B------:R-:W-:Y:S05]  /*12b0*/  @P0 BRA `(.L_x_21) ;  /* 0x00000a8000000947 */ /* 0x000fea0003800000 */
[----:B------:R-:W-:Y:S01]  /*12c0*/  ISETP.GE.U32.AND P1, PT, R16, R21, PT ;  /* 0x000000151000720c */ /* 0x000fe20003f26070 */
[----:B------:R-:W-:Y:S02]  /*12d0*/  IMAD.MOV.U32 R14, RZ, RZ, R8 ;  /* 0x000000ffff0e7224 */ /* 0x000fe400078e0008 */
[----:B------:R-:W-:Y:S01]  /*12e0*/  IMAD.MOV.U32 R15, RZ, RZ, R9 ;  /* 0x000000ffff0f7224 */ /* 0x000fe200078e0009 */
[----:B------:R-:W-:Y:S01]  /*12f0*/  ISETP.GE.U32.AND.EX P1, PT, R17, R20, PT, P1 ;  /* 0x000000141100720c */ /* 0x000fe20003f26110 */
[----:B------:R-:W-:Y:S02]  /*1300*/  IMAD.MOV.U32 R4, RZ, RZ, R16 ;  /* 0x000000ffff047224 */ /* 0x000fe400078e0010 */
[----:B------:R-:W-:-:S10]  /*1310*/  IMAD.MOV.U32 R5, RZ, RZ, R17 ;  /* 0x000000ffff057224 */ /* 0x000fd400078e0011 */
[C---:B------:R-:W-:Y:S01]  /*1320*/  @P1 IMAD.WIDE R26, R3.reuse, c[0x0][0x164], R14 ;  /* 0x00005900031a1a25 */ /* 0x040fe200078e020e */
[----:B------:R0:W2:Y:S04]  /*1330*/  @P1 LDG.E.U16.CONSTANT R19, [R14.64] ;  /* 0x000000060e131981 */ /* 0x0000a8000c1e9500 */
[----:B------:R1:W2:Y:S04]  /*1340*/  @P1 LDG.E.U16.CONSTANT R28, [R26.64] ;  /* 0x000000061a1c1981 */ /* 0x0002a8000c1e9500 */
[----:B------:R-:W3:Y:S01]  /*1350*/  @P1 LDG.E.64.CONSTANT R10, [R4.64] ;  /* 0x00000006040a1981 */ /* 0x000ee2000c1e9b00 */
[----:B------:R-:W-:-:S06]  /*1360*/  @P1 IMAD.WIDE R24, R3, c[0x0][0x164], R26 ;  /* 0x0000590003181a25 */ /* 0x000fcc00078e021a */
[----:B------:R-:W-:Y:S02]  /*1370*/  @P1 IMAD.WIDE R12, R3, c[0x0][0x164], R24 ;  /* 0x00005900030c1a25 */ /* 0x000fe400078e0218 */
[----:B------:R-:W4:Y:S04]  /*1380*/  @P1 LDG.E.U16.CONSTANT R24, [R24.64] ;  /* 0x0000000618181981 */ /* 0x000f28000c1e9500 */
[----:B------:R5:W4:Y:S01]  /*1390*/  @P1 LDG.E.U16.CONSTANT R29, [R12.64] ;  /* 0x000000060c1d1981 */ /* 0x000b22000c1e9500 */
[----:B------:R-:W-:Y:S01]  /*13a0*/  @P1 IADD3 R16, P0, R16, 0x8, RZ ;  /* 0x0000000810101810 */ /* 0x000fe20007f1e0ff */
[----:B-1----:R-:W-:Y:S01]  /*13b0*/  @P1 IMAD.MOV.U32 R27, RZ, RZ, 0x8 ;  /* 0x00000008ff1b1424 */ /* 0x002fe200078e00ff */
[----:B------:R-:W-:Y:S02]  /*13c0*/  BSSY B1, `(.L_x_22) ;  /* 0x0000058000017945 */ /* 0x000fe40003800000 */
[----:B------:R-:W-:Y:S01]  /*13d0*/  ISETP.GT.U32.AND P2, PT, R21, R16, PT ;  /* 0x000000101500720c */ /* 0x000fe20003f44070 */
[----:B------:R-:W-:-:S02]  /*13e0*/  @P1 IMAD.X R17, RZ, RZ, R17, P0 ;  /* 0x000000ffff111224 */ /* 0x000fc400000e0611 */
[----:B------:R-:W-:-:S03]  /*13f0*/  @P1 IMAD.WIDE R8, R27, c[0x0][0x164], R14 ;  /* 0x000059001b081a25 */ /* 0x000fc600078e020e */
[----:B------:R-:W-:Y:S01]  /*1400*/  ISETP.GT.U32.AND.EX P2, PT, R20, R17, PT, P2 ;  /* 0x000000111400720c */ /* 0x000fe20003f44120 */
[----:B-----5:R-:W-:-:S04]  /*1410*/  @P1 IMAD.WIDE R12, R3, c[0x0][0x164], R12 ;  /* 0x00005900030c1a25 */ /* 0x020fc800078e020c */
[----:B0-----:R-:W-:Y:S02]  /*1420*/  @P1 IMAD.MOV.U32 R14, RZ, RZ, R12 ;  /* 0x000000ffff0e1224 */ /* 0x001fe400078e000c */
[----:B------:R-:W-:Y:S01]  /*1430*/  @P1 IMAD.MOV.U32 R15, RZ, RZ, R13 ;  /* 0x000000ffff0f1224 */ /* 0x000fe200078e000d */
[----:B--2---:R-:W-:-:S06]  /*1440*/  PRMT R19, R19, 0x5410, R28 ;  /* 0x0000541013137816 */ /* 0x004fcc000000001c */
[----:B---3--:R-:W-:Y:S01]  /*1450*/  @P1 HFMA2.MMA R10, R10, R19, R18 ;  /* 0x000000130a0a1235 */ /* 0x008fe20000000012 */
[----:B------:R-:W-:-:S04]  /*1460*/  IADD3 R19, P3, R21, -R16, RZ ;  /* 0x8000001015137210 */ /* 0x000fc80007f7e0ff */
[----:B------:R-:W-:Y:S01]  /*1470*/  ISETP.LE.U32.AND P0, PT, R19, 0x17, PT ;  /* 0x000000171300780c */ /* 0x000fe20003f03070 */
[----:B------:R-:W-:Y:S01]  /*1480*/  IMAD.X R19, R20, 0x1, ~R17, P3 ;  /* 0x0000000114137824 */ /* 0x000fe200018e0e11 */
[----:B------:R-:W-:-:S04]  /*1490*/  @P1 IADD3 R4, P3, R4, 0x8, RZ ;  /* 0x0000000804041810 */ /* 0x000fc80007f7e0ff */
[----:B------:R-:W-:Y:S01]  /*14a0*/  ISETP.LE.U32.OR.EX P2, PT, R19, RZ, !P2, P0 ;  /* 0x000000ff1300720c */ /* 0x000fe20005743500 */
[----:B------:R-:W-:Y:S01]  /*14b0*/  @P1 IMAD.X R5, RZ, RZ, R5, P3 ;  /* 0x000000ffff051224 */ /* 0x000fe200018e0605 */
[----:B----4-:R-:W-:Y:S02]  /*14c0*/  PRMT R29, R24, 0x5410, R29 ;  /* 0x00005410181d7816 */ /* 0x010fe4000000001d */
[----:B------:R-:W-:-:S03]  /*14d0*/  PLOP3.LUT P0, PT, P1, PT, PT, 0x8, 0x0 ;  /* 0x000000000000781c */ /* 0x000fc60000f0e170 */
[----:B------:R-:W-:-:S06]  /*14e0*/  @P1 HFMA2 R18, R11, R29, R10 ;  /* 0x0000001d0b121231 */ /* 0x000fcc000000000a */
[----:B------:R-:W-:Y:S05]  /*14f0*/  @P2 BRA `(.L_x_23) ;  /* 0x0000044000002947 */ /* 0x000fea0003800000 */
[----:B------:R-:W-:Y:S01]  /*1500*/  IADD3 R9, P1, R22, -0x1f, RZ ;  /* 0xffffffe116097810 */ /* 0x000fe20007f3e0ff */
[----:B------:R-:W-:Y:S01]  /*1510*/  BSSY B2, `(.L_x_24) ;  /* 0x0000040000027945 */ /* 0x000fe20003800000 */
[----:B------:R-:W-:Y:S02]  /*1520*/  PLOP3.LUT P0, PT, PT, PT, PT, 0x8, 0x0 ;  /* 0x000000000000781c */ /* 0x000fe40003f0e170 */
[----:B------:R-:W-:Y:S02]  /*1530*/  IADD3.X R8, R23, -0x1, RZ, P1, !PT ;  /* 0xffffffff17087810 */ /* 0x000fe40000ffe4ff */
.L_x_25:
[C---:B------:R-:W-:Y:S01]  /*1540*/  IMAD.WIDE R12, R3.reuse, c[0x0][0x164], R14 ;  /* 0x00005900030c7a25 */ /* 0x040fe200078e020e */
[----:B------:R-:W2:Y:S04]  /*1550*/  LDG.E.64.CONSTANT R10, [R4.64] ;  /* 0x00000006040a7981 */ /* 0x000ea8000c1e9b00 */
[----:B------:R0:W3:Y:S04]  /*1560*/  LDG.E.U16.CONSTANT R15, [R14.64] ;  /* 0x000000060e0f7981 */ /* 0x0000e8000c1e9500 */
[----:B0-----:R0:W3:Y:S01]  /*1570*/  LDG.E.U16.CONSTANT R14, [R12.64] ;  /* 0x000000060c0e7981 */ /* 0x0010e2000c1e9500 */
[----:B------:R-:W-:-:S05]  /*1580*/  IMAD.WIDE R24, R3, c[0x0][0x164], R12 ;  /* 0x0000590003187a25 */ /* 0x000fca00078e020c */
[----:B------:R1:W4:Y:S01]  /*1590*/  LDG.E.U16.CONSTANT R19, [R24.64] ;  /* 0x0000000618137981 */ /* 0x000322000c1e9500 */
[----:B------:R-:W-:-:S05]  /*15a0*/  IMAD.WIDE R28, R3, c[0x0][0x164], R24 ;  /* 0x00005900031c7a25 */ /* 0x000fca00078e0218 */
[----:B------:R-:W4:Y:S01]  /*15b0*/  LDG.E.U16.CONSTANT R26, [R28.64] ;  /* 0x000000061c1a7981 */ /* 0x000f22000c1e9500 */
[----:B-1----:R-:W-:-:S05]  /*15c0*/  IMAD.WIDE R24, R3, c[0x0][0x164], R28 ;  /* 0x0000590003187a25 */ /* 0x002fca00078e021c */
[----:B------:R1:W5:Y:S01]  /*15d0*/  LDG.E.U16.CONSTANT R27, [R24.64] ;  /* 0x00000006181b7981 */ /* 0x000362000c1e9500 */
[----:B0-----:R-:W-:Y:S01]  /*15e0*/  IMAD.WIDE R12, R3, c[0x0][0x164], R24 ;  /* 0x00005900030c7a25 */ /* 0x001fe200078e0218 */
[----:B---3--:R-:W-:-:S06]  /*15f0*/  PRMT R15, R15, 0x5410, R14 ;  /* 0x000054100f0f7816 */ /* 0x008fcc000000000e */
[----:B--2---:R-:W-:Y:S02]  /*1600*/  HFMA2.MMA R18, R10, R15, R18 ;  /* 0x0000000f0a127235 */ /* 0x004fe40000000012 */
[----:B------:R0:W5:Y:S04]  /*1610*/  LDG.E.U16.CONSTANT R10, [R12.64] ;  /* 0x000000060c0a7981 */ /* 0x000168000c1e9500 */
[----:B------:R-:W2:Y:S01]  /*1620*/  LDG.E.64.CONSTANT R14, [R4.64+0x8] ;  /* 0x00000806040e7981 */ /* 0x000ea2000c1e9b00 */
[----:B0-----:R-:W-:Y:S01]  /*1630*/  IMAD.WIDE R12, R3, c[0x0][0x164], R12 ;  /* 0x00005900030c7a25 */ /* 0x001fe200078e020c */
[----:B----4-:R-:W-:-:S04]  /*1640*/  PRMT R19, R19, 0x5410, R26 ;  /* 0x0000541013137816 */ /* 0x010fc8000000001a */
[----:B-1----:R0:W3:Y:S01]  /*1650*/  LDG.E.U16.CONSTANT R24, [R12.64] ;  /* 0x000000060c187981 */ /* 0x0020e2000c1e9500 */
[----:B------:R-:W-:-:S05]  /*1660*/  IMAD.WIDE R28, R3, c[0x0][0x164], R12 ;  /* 0x00005900031c7a25 */ /* 0x000fca00078e020c */
[----:B------:R1:W3:Y:S01]  /*1670*/  LDG.E.U16.CONSTANT R25, [R28.64] ;  /* 0x000000061c197981 */ /* 0x0002e2000c1e9500 */
[----:B------:R-:W-:-:S03]  /*1680*/  HFMA2 R11, R11, R19, R18 ;  /* 0x000000130b0b7231 */ /* 0x000fc60000000012 */
[----:B0-----:R-:W4:Y:S01]  /*1690*/  LDG.E.64.CONSTANT R12, [R4.64+0x10] ;  /* 0x00001006040c7981 */ /* 0x001f22000c1e9b00 */
[----:B-1----:R-:W-:-:S06]  /*16a0*/  IMAD.WIDE R28, R3, c[0x0][0x164], R28 ;  /* 0x00005900031c7a25 */ /* 0x002fcc00078e021c */
[----:B------:R-:W-:Y:S02]  /*16b0*/  IMAD.WIDE R18, R3, c[0x0][0x164], R28 ;  /* 0x0000590003127a25 */ /* 0x000fe400078e021c */
[----:B------:R0:W4:Y:S01]  /*16c0*/  LDG.E.U16.CONSTANT R28, [R28.64] ;  /* 0x000000061c1c7981 */ /* 0x000122000c1e9500 */
[----:B-----5:R-:W-:-:S06]  /*16d0*/  PRMT R10, R27, 0x5410, R10 ;  /* 0x000054101b0a7816 */ /* 0x020fcc000000000a */
[----:B--2---:R-:W-:Y:S01]  /*16e0*/  HFMA2.MMA R14, R14, R10, R11 ;  /* 0x0000000a0e0e7235 */ /* 0x004fe2000000000b */
[C---:B------:R-:W-:Y:S02]  /*16f0*/  IMAD.WIDE R10, R3.reuse, c[0x0][0x164], R18 ;  /* 0x00005900030a7a25 */ /* 0x040fe400078e0212 */
[----:B------:R-:W4:Y:S04]  /*1700*/  LDG.E.U16.CONSTANT R19, [R18.64] ;  /* 0x0000000612137981 */ /* 0x000f28000c1e9500 */
[----:B------:R-:W-:Y:S02]  /*1710*/  IMAD.WIDE R26, R3, c[0x0][0x164], R10 ;  /* 0x00005900031a7a25 */ /* 0x000fe400078e020a */
[----:B------:R1:W2:Y:S04]  /*1720*/  LDG.E.U16.CONSTANT R10, [R10.64] ;  /* 0x000000060a0a7981 */ /* 0x0002a8000c1e9500 */
[----:B-1----:R-:W2:Y:S01]  /*1730*/  LDG.E.U16.CONSTANT R11, [R26.64] ;  /* 0x000000061a0b7981 */ /* 0x002ea2000c1e9500 */
[----:B---3--:R-:W-:-:S05]  /*1740*/  PRMT R25, R24, 0x5410, R25 ;  /* 0x0000541018197816 */ /* 0x008fca0000000019 */
[----:B0-----:R-:W-:Y:S01]  /*1750*/  HFMA2 R29, R15, R25, R14 ;  /* 0x000000190f1d7231 */ /* 0x001fe2000000000e */
[----:B------:R-:W-:-:S06]  /*1760*/  IMAD.WIDE R14, R3, c[0x0][0x164], R26 ;  /* 0x00005900030e7a25 */ /* 0x000fcc00078e021a */
[----:B------:R-:W-:Y:S01]  /*1770*/  IMAD.WIDE R24, R3, c[0x0][0x164], R14 ;  /* 0x0000590003187a25 */ /* 0x000fe200078e020e */
[----:B----4-:R-:W-:-:S05]  /*1780*/  PRMT R28, R28, 0x5410, R19 ;  /* 0x000054101c1c7816 */ /* 0x010fca0000000013 */
[----:B------:R-:W-:Y:S01]  /*1790*/  IMAD.WIDE R18, R3, c[0x0][0x164], R24 ;  /* 0x0000590003127a25 */ /* 0x000fe200078e0218 */
[----:B------:R-:W-:Y:S02]  /*17a0*/  HFMA2.MMA R12, R12, R28, R29 ;  /* 0x0000001c0c0c7235 */ /* 0x000fe4000000001d */
[----:B------:R-:W3:Y:S04]  /*17b0*/  LDG.E.U16.CONSTANT R29, [R14.64] ;  /* 0x000000060e1d7981 */ /* 0x000ee8000c1e9500 */
[----:B------:R0:W3:Y:S01]  /*17c0*/  LDG.E.U16.CONSTANT R28, [R24.64] ;  /* 0x00000006181c7981 */ /* 0x0000e2000c1e9500 */
[----:B--2---:R-:W-:-:S03]  /*17d0*/  PRMT R27, R10, 0x5410, R11 ;  /* 0x000054100a1b7816 */ /* 0x004fc6000000000b */
[----:B------:R1:W2:Y:S02]  /*17e0*/  LDG.E.64.CONSTANT R10, [R4.64+0x18] ;  /* 0x00001806040a7981 */ /* 0x0002a4000c1e9b00 */
[----:B0-----:R-:W-:Y:S01]  /*17f0*/  HFMA2 R25, R13, R27, R12 ;  /* 0x0000001b0d197231 */ /* 0x001fe2000000000c */
[----:B------:R-:W-:Y:S02]  /*1800*/  IMAD.WIDE R12, R3, c[0x0][0x164], R18 ;  /* 0x00005900030c7a25 */ /* 0x000fe400078e0212 */
[----:B------:R-:W4:Y:S04]  /*1810*/  LDG.E.U16.CONSTANT R18, [R18.64] ;  /* 0x0000000612127981 */ /* 0x000f28000c1e9500 */
[----:B------:R-:W4:Y:S01]  /*1820*/  LDG.E.U16.CONSTANT R27, [R12.64] ;  /* 0x000000060c1b7981 */ /* 0x000f22000c1e9500 */
[----:B------:R-:W-:-:S05]  /*1830*/  IADD3 R16, P1, R16, 0x20, RZ ;  /* 0x0000002010107810 */ /* 0x000fca0007f3e0ff */
[----:B------:R-:W-:Y:S01]  /*1840*/  IMAD.X R17, RZ, RZ, R17, P1 ;  /* 0x000000ffff117224 */ /* 0x000fe200008e0611 */
[----:B------:R-:W-:-:S04]  /*1850*/  ISETP.GE.U32.AND P1, PT, R16, R9, PT ;  /* 0x000000091000720c */ /* 0x000fc80003f26070 */
[----:B------:R-:W-:Y:S02]  /*1860*/  ISETP.GE.U32.AND.EX P1, PT, R17, R8, PT, P1 ;  /* 0x000000081100720c */ /* 0x000fe40003f26110 */
[----:B-1----:R-:W-:-:S05]  /*1870*/  IADD3 R4, P2, R4, 0x20, RZ ;  /* 0x0000002004047810 */ /* 0x002fca0007f5e0ff */
[----:B------:R-:W-:Y:S01]  /*1880*/  IMAD.X R5, RZ, RZ, R5, P2 ;  /* 0x000000ffff057224 */ /* 0x000fe200010e0605 */
[----:B---3--:R-:W-:-:S06]  /*1890*/  PRMT R28, R29, 0x5410, R28 ;  /* 0x000054101d1c7816 */ /* 0x008fcc000000001c */
[----:B--2---:R-:W-:Y:S01]  /*18a0*/  HFMA2.MMA R10, R10, R28, R25 ;  /* 0x0000001c0a0a7235 */ /* 0x004fe20000000019 */
[----:B------:R-:W-:-:S04]  /*18b0*/  IMAD.MOV.U32 R25, RZ, RZ, 0x8 ;  /* 0x00000008ff197424 */ /* 0x000fc800078e00ff */
[----:B------:R-:W-:Y:S01]  /*18c0*/  IMAD.WIDE R24, R25, c[0x0][0x164], R14 ;  /* 0x0000590019187a25 */ /* 0x000fe200078e020e */
[----:B----4-:R-:W-:-:S03]  /*18d0*/  PRMT R27, R18, 0x5410, R27 ;  /* 0x00005410121b7816 */ /* 0x010fc6000000001b */
[----:B------:R-:W-:Y:S02]  /*18e0*/  IMAD.WIDE R14, R3, c[0x0][0x164], R12 ;  /* 0x00005900030e7a25 */ /* 0x000fe400078e020c */
[----:B------:R-:W-:Y:S01]  /*18f0*/  HFMA2 R18, R11, R27, R10 ;  /* 0x0000001b0b127231 */ /* 0x000fe2000000000a */
[----:B------:R-:W-:Y:S05]  /*1900*/  @!P1 BRA `(.L_x_25) ;  /* 0xfffffc3000009947 */ /* 0x000fea000383ffff */
[----:B------:R-:W-:Y:S05]  /*1910*/  BSYNC B2 ;  /* 0x0000000000027941 */ /* 0x000fea0003800000 */
.L_x_24:
[----:B------:R-:W-:Y:S02]  /*1920*/  IMAD.MOV.U32 R8, RZ, RZ, R24 ;  /* 0x000000ffff087224 */ /* 0x000fe400078e0018 */
[----:B------:R-:W-:Y:S02]  /*1930*/  IMAD.MOV.U32 R9, RZ, RZ, R25 ;  /* 0x000000ffff097224 */ /* 0x000fe400078e0019 */
.L_x_23:
[----:B------:R-:W-:Y:S05]  /*1940*/  BSYNC B1 ;  /* 0x0000000000017941 */ /* 0x000fea0003800000 */
.L_x_22:
        /* <DEDUP_REMOVED lines=9> */
[----:B------:R-:W2:Y:S04]  /*19e0*/  LDG.E.64.CONSTANT R8, [R4.64] ;  /* 0x0000000604087981 */ /* 0x000ea8000c1e9b00 */
[----:B------:R-:W3:Y:S04]  /*19f0*/  LDG.E.U16.CONSTANT R14, [R14.64] ;  /* 0x000000060e0e7981 */ /* 0x000ee8000c1e9500 */
[----:B------:R0:W3:Y:S02]  /*1a00*/  LDG.E.U16.CONSTANT R19, [R28.64] ;  /* 0x000000061c137981 */ /* 0x0000e4000c1e9500 */
[----:B0-----:R-:W-:-:S05]  /*1a10*/  IMAD.WIDE R28, R3, c[0x0][0x164], R28 ;  /* 0x00005900031c7a25 */ /* 0x001fca00078e021c */
[----:B------:R0:W4:Y:S01]  /*1a20*/  LDG.E.U16.CONSTANT R25, [R28.64] ;  /* 0x000000061c197981 */ /* 0x000122000c1e9500 */
[----:B------:R-:W-:-:S05]  /*1a30*/  IMAD.WIDE R10, R3, c[0x0][0x164], R28 ;  /* 0x00005900030a7a25 */ /* 0x000fca00078e021c */
[----:B------:R1:W4:Y:S01]  /*1a40*/  LDG.E.U16.CONSTANT R24, [R10.64] ;  /* 0x000000060a187981 */ /* 0x000322000c1e9500 */
[----:B------:R-:W-:-:S06]  /*1a50*/  IMAD.WIDE R12, R3, c[0x0][0x164], R10 ;  /* 0x00005900030c7a25 */ /* 0x000fcc00078e020a */
[C---:B------:R-:W-:Y:S01]  /*1a60*/  IMAD.WIDE R26, R3.reuse, c[0x0][0x164], R12 ;  /* 0x00005900031a7a25 */ /* 0x040fe200078e020c */
[----:B---3--:R-:W-:Y:S02]  /*1a70*/  PRMT R19, R14, 0x5410, R19 ;  /* 0x000054100e137816 */ /* 0x008fe40000000013 */
[----:B------:R3:W5:Y:S04]  /*1a80*/  LDG.E.64.CONSTANT R14, [R4.64+0x8] ;  /* 0x00000806040e7981 */ /* 0x000768000c1e9b00 */
[----:B--2---:R-:W-:Y:S01]  /*1a90*/  HFMA2.MMA R8, R8, R19, R18 ;  /* 0x0000001308087235 */ /* 0x004fe20000000012 */
[C---:B------:R-:W-:Y:S02]  /*1aa0*/  IMAD.WIDE R18, R3.reuse, c[0x0][0x164], R26 ;  /* 0x0000590003127a25 */ /* 0x040fe400078e021a */
[----:B------:R2:W5:Y:S04]  /*1ab0*/  LDG.E.U16.CONSTANT R26, [R26.64] ;  /* 0x000000061a1a7981 */ /* 0x000568000c1e9500 */
[----:B-1----:R-:W-:Y:S01]  /*1ac0*/  IMAD.WIDE R10, R3, c[0x0][0x164], R18 ;  /* 0x00005900030a7a25 */ /* 0x002fe200078e0212 */
[----:B0-----:R4:W5:Y:S04]  /*1ad0*/  LDG.E.U16.CONSTANT R28, [R18.64] ;  /* 0x00000006121c7981 */ /* 0x001968000c1e9500 */
[----:B--2---:R-:W5:Y:S01]  /*1ae0*/  LDG.E.U16.CONSTANT R27, [R12.64] ;  /* 0x000000060c1b7981 */ /* 0x004f62000c1e9500 */
[----:B----4-:R-:W-:-:S03]  /*1af0*/  PRMT R19, R25, 0x5410, R24 ;  /* 0x0000541019137816 */ /* 0x010fc60000000018 */
[----:B------:R-:W2:Y:S02]  /*1b00*/  LDG.E.U16.CONSTANT R25, [R10.64] ;  /* 0x000000060a197981 */ /* 0x000ea4000c1e9500 */
[----:B------:R-:W-:Y:S01]  /*1b10*/  HFMA2 R8, R9, R19, R8 ;  /* 0x0000001309087231 */ /* 0x000fe20000000008 */
[----:B------:R-:W-:Y:S01]  /*1b20*/  IADD3 R16, P2, R16, 0x10, RZ ;  /* 0x0000001010107810 */ /* 0x000fe20007f5e0ff */
[----:B------:R-:W-:Y:S01]  /*1b30*/  IMAD.MOV.U32 R9, RZ, RZ, 0x8 ;  /* 0x00000008ff097424 */ /* 0x000fe200078e00ff */
[----:B---3--:R-:W-:Y:S02]  /*1b40*/  IADD3 R4, P1, R4, 0x10, RZ ;  /* 0x0000001004047810 */ /* 0x008fe40007f3e0ff */
[----:B------:R-:W-:Y:S01]  /*1b50*/  PLOP3.LUT P0, PT, PT, PT, PT, 0x8, 0x0 ;  /* 0x000000000000781c */ /* 0x000fe20003f0e170 */
[----:B------:R-:W-:Y:S02]  /*1b60*/  IMAD.X R17, RZ, RZ, R17, P2 ;  /* 0x000000ffff117224 */ /* 0x000fe400010e0611 */
[----:B------:R-:W-:Y:S01]  /*1b70*/  IMAD.X R5, RZ, RZ, R5, P1 ;  /* 0x000000ffff057224 */ /* 0x000fe200008e0605 */
[----:B-----5:R-:W-:-:S06]  /*1b80*/  PRMT R27, R27, 0x5410, R26 ;  /* 0x000054101b1b7816 */ /* 0x020fcc000000001a */
[----:B------:R-:W-:Y:S01]  /*1b90*/  HFMA2.MMA R14, R14, R27, R8 ;  /* 0x0000001b0e0e7235 */ /* 0x000fe20000000008 */
[----:B--2---:R-:W-:Y:S01]  /*1ba0*/  PRMT R25, R28, 0x5410, R25 ;  /* 0x000054101c197816 */ /* 0x004fe20000000019 */
[----:B------:R-:W-:-:S08]  /*1bb0*/  IMAD.WIDE R8, R9, c[0x0][0x164], R12 ;  /* 0x0000590009087a25 */ /* 0x000fd000078e020c */
[----:B------:R-:W-:Y:S01]  /*1bc0*/  HFMA2 R18, R15, R25, R14 ;  /* 0x000000190f127231 */ /* 0x000fe2000000000e */
[----:B------:R-:W-:-:S04]  /*1bd0*/  IMAD.WIDE R14, R3, c[0x0][0x164], R10 ;  /* 0x00005900030e7a25 */ /* 0x000fc800078e020a */
.L_x_27:
[----:B------:R-:W-:Y:S05]  /*1be0*/  BSYNC B1 ;  /* 0x0000000000017941 */ /* 0x000fea0003800000 */
.L_x_26:
[----:B------:R-:W-:-:S04]  /*1bf0*/  ISETP.LE.U32.AND P1, PT, R16, R21, PT ;  /* 0x000000151000720c */ /* 0x000fc80003f23070 */
[----:B------:R-:W-:-:S13]  /*1c00*/  ISETP.LE.U32.OR.EX P0, PT, R17, R20, P0, P1 ;  /* 0x000000141100720c */ /* 0x000fda0000703510 */
[----:B------:R-:W-:Y:S05]  /*1c10*/  @!P0 BRA `(.L_x_21) ;  /* 0x0000012000008947 */ /* 0x000fea0003800000 */
[C---:B------:R-:W-:Y:S01]  /*1c20*/  IMAD.WIDE R8, R3.reuse, c[0x0][0x164], R14 ;  /* 0x0000590003087a25 */ /* 0x040fe200078e020e */
[----:B------:R-:W2:Y:S04]  /*1c30*/  LDG.E.U16.CONSTANT R19, [R14.64] ;  /* 0x000000060e137981 */ /* 0x000ea8000c1e9500 */
[----:B------:R0:W3:Y:S01]  /*1c40*/  LDG.E.64.CONSTANT R10, [R4.64] ;  /* 0x00000006040a7981 */ /* 0x0000e2000c1e9b00 */
[----:B------:R-:W-:-:S03]  /*1c50*/  IMAD.WIDE R12, R3, c[0x0][0x164], R8 ;  /* 0x00005900030c7a25 */ /* 0x000fc600078e0208 */
[----:B------:R-:W2:Y:S03]  /*1c60*/  LDG.E.U16.CONSTANT R8, [R8.64] ;  /* 0x0000000608087981 */ /* 0x000ea6000c1e9500 */
[----:B------:R-:W-:Y:S02]  /*1c70*/  IMAD.WIDE R20, R3, c[0x0][0x164], R12 ;  /* 0x0000590003147a25 */ /* 0x000fe400078e020c */
[----:B------:R-:W4:Y:S04]  /*1c80*/  LDG.E.U16.CONSTANT R12, [R12.64] ;  /* 0x000000060c0c7981 */ /* 0x000f28000c1e9500 */
[----:B------:R-:W4:Y:S01]  /*1c90*/  LDG.E.U16.CONSTANT R21, [R20.64] ;  /* 0x0000000614157981 */ /* 0x000f22000c1e9500 */
[----:B------:R-:W-:Y:S01]  /*1ca0*/  IADD3 R16, P1, R16, 0x8, RZ ;  /* 0x0000000810107810 */ /* 0x000fe20007f3e0ff */
[----:B------:R-:W-:Y:S01]  /*1cb0*/  IMAD.MOV.U32 R25, RZ, RZ, 0x8 ;  /* 0x00000008ff197424 */ /* 0x000fe200078e00ff */
[----:B0-----:R-:W-:-:S03]  /*1cc0*/  IADD3 R4, P0, R4, 0x8, RZ ;  /* 0x0000000804047810 */ /* 0x001fc60007f1e0ff */
[----:B------:R-:W-:Y:S02]  /*1cd0*/  IMAD.X R17, RZ, RZ, R17, P1 ;  /* 0x000000ffff117224 */ /* 0x000fe400008e0611 */
[----:B------:R-:W-:Y:S01]  /*1ce0*/  IMAD.X R5, RZ, RZ, R5, P0 ;  /* 0x000000ffff057224 */ /* 0x000fe200000e0605 */
[----:B--2---:R-:W-:-:S06]  /*1cf0*/  PRMT R19, R19, 0x5410, R8 ;  /* 0x0000541013137816 */ /* 0x004fcc0000000008 */
[----:B---3--:R-:W-:Y:S01]  /*1d00*/  HFMA2.MMA R10, R10, R19, R18 ;  /* 0x000000130a0a7235 */ /* 0x008fe20000000012 */
[----:B----4-:R-:W-:Y:S01]  /*1d10*/  PRMT R21, R12, 0x5410, R21 ;  /* 0x000054100c157816 */ /* 0x010fe20000000015 */
[----:B------:R-:W-:-:S08]  /*1d20*/  IMAD.WIDE R8, R25, c[0x0][0x164], R14 ;  /* 0x0000590019087a25 */ /* 0x000fd000078e020e */
[----:B------:R-:W-:Y:S02]  /*1d30*/  HFMA2 R18, R11, R21, R10 ;  /* 0x000000150b127231 */ /* 0x000fe4000000000a */
.L_x_21:
[----:B------:R-:W-:Y:S05]  /*1d40*/  BSYNC B0 ;  /* 0x0000000000007941 */ /* 0x000fea0003800000 */
.L_x_20:
[----:B------:R-:W-:Y:S01]  /*1d50*/  ISETP.GE.U32.AND P0, PT, R16, R22, PT ;  /* 0x000000161000720c */ /* 0x000fe20003f06070 */
[----:B------:R-:W-:Y:S01]  /*1d60*/  BSSY B0, `(.L_x_28) ;  /* 0x0000050000007945 */ /* 0x000fe20003800000 */
[----:B------:R-:W-:Y:S02]  /*1d70*/  HADD2 R18, R18.H0_H0, R18.H1_H1 ;  /* 0x3000001212127230 */ /* 0x000fe40000000800 */
[----:B------:R-:W-:-:S13]  /*1d80*/  ISETP.GE.U32.AND.EX P0, PT, R17, R23, PT, P0 ;  /* 0x000000171100720c */ /* 0x000fda0003f06100 */
[----:B------:R-:W-:Y:S05]  /*1d90*/  @P0 BRA `(.L_x_29) ;  /* 0x000004c000000947 */ /* 0x000fea0003800000 */
[----:B------:R-:W-:-:S04]  /*1da0*/  ISETP.GE.U32.AND P0, PT, R16, R22, PT ;  /* 0x000000161000720c */ /* 0x000fc80003f06070 */
[----:B------:R-:W-:-:S13]  /*1db0*/  ISETP.GE.U32.AND.EX P0, PT, R17, R23, PT, P0 ;  /* 0x000000171100720c */ /* 0x000fda0003f06100 */
[----:B------:R0:W2:Y:S04]  /*1dc0*/  @P0 LDG.E.U16.CONSTANT R10, [R8.64] ;  /* 0x00000006080a0981 */ /* 0x0000a8000c1e9500 */
[----:B------:R1:W2:Y:S01]  /*1dd0*/  @P0 LDG.E.U16.CONSTANT R11, [R4.64] ;  /* 0x00000006040b0981 */ /* 0x0002a2000c1e9500 */
[----:B------:R-:W-:Y:S01]  /*1de0*/  @P0 IADD3 R16, P1, R16, 0x2, RZ ;  /* 0x0000000210100810 */ /* 0x000fe20007f3e0ff */
[----:B------:R-:W-:Y:S03]  /*1df0*/  BSSY B1, `(.L_x_30) ;  /* 0x000002c000017945 */ /* 0x000fe60003800000 */
[CC--:B------:R-:W-:Y:S01]  /*1e00*/  IADD3 R12, P3, R22.reuse, -R16.reuse, RZ ;  /* 0x80000010160c7210 */ /* 0x0c0fe20007f7e0ff */
[----:B------:R-:W-:Y:S01]  /*1e10*/  @P0 IMAD.X R17, RZ, RZ, R17, P1 ;  /* 0x000000ffff110224 */ /* 0x000fe200008e0611 */
[----:B------:R-:W-:Y:S01]  /*1e20*/  ISETP.GT.U32.AND P2, PT, R22, R16, PT ;  /* 0x000000101600720c */ /* 0x000fe20003f44070 */
[----:B0-----:R-:W-:Y:S01]  /*1e30*/  @P0 IMAD.WIDE R8, R3, c[0x0][0x164], R8 ;  /* 0x0000590003080a25 */ /* 0x001fe200078e0208 */
[----:B------:R-:W-:-:S02]  /*1e40*/  ISETP.LE.U32.AND P1, PT, R12, 0x6, PT ;  /* 0x000000060c00780c */ /* 0x000fc40003f23070 */
[C---:B------:R-:W-:Y:S01]  /*1e50*/  ISETP.GT.U32.AND.EX P2, PT, R23.reuse, R17, PT, P2 ;  /* 0x000000111700720c */ /* 0x040fe20003f44120 */
[----:B------:R-:W-:Y:S01]  /*1e60*/  IMAD.X R13, R23, 0x1, ~R17, P3 ;  /* 0x00000001170d7824 */ /* 0x000fe200018e0e11 */
[----:B------:R-:W-:-:S04]  /*1e70*/  @P0 IADD3 R12, P3, R4, 0x2, RZ ;  /* 0x00000002040c0810 */ /* 0x000fc80007f7e0ff */
[----:B------:R-:W-:Y:S01]  /*1e80*/  ISETP.LE.U32.OR.EX P2, PT, R13, RZ, !P2, P1 ;  /* 0x000000ff0d00720c */ /* 0x000fe20005743510 */
[----:B------:R-:W-:Y:S01]  /*1e90*/  @P0 IMAD.X R13, RZ, RZ, R5, P3 ;  /* 0x000000ffff0d0224 */ /* 0x000fe200018e0605 */
[----:B------:R-:W-:Y:S01]  /*1ea0*/  PLOP3.LUT P1, PT, P0, PT, PT, 0x8, 0x0 ;  /* 0x000000000000781c */ /* 0x000fe2000072e170 */
[----:B-1----:R-:W-:Y:S02]  /*1eb0*/  @P0 IMAD.MOV.U32 R4, RZ, RZ, R12 ;  /* 0x000000ffff040224 */ /* 0x002fe400078e000c */
[----:B------:R-:W-:Y:S01]  /*1ec0*/  @P0 IMAD.MOV.U32 R5, RZ, RZ, R13 ;  /* 0x000000ffff050224 */ /* 0x000fe200078e000d */
[----:B--2---:R-:W-:-:S07]  /*1ed0*/  @P0 HFMA2 R18, R11.H0_H0, R10.H0_H0, R18.H0_H0 ;  /* 0x2000000a0b120231 */ /* 0x004fce0000040812 */
[----:B------:R-:W-:Y:S05]  /*1ee0*/  @P2 BRA `(.L_x_31) ;  /* 0x000001c000002947 */ /* 0x000fea0003800000 */
[----:B------:R-:W-:Y:S02]  /*1ef0*/  IADD3 R19, P0, R22, -0x6, RZ ;  /* 0xfffffffa16137810 */ /* 0x000fe40007f1e0ff */
[----:B------:R-:W-:Y:S02]  /*1f00*/  PLOP3.LUT P1, PT, PT, PT, PT, 0x8, 0x0 ;  /* 0x000000000000781c */ /* 0x000fe40003f2e170 */
[----:B------:R-:W-:Y:S02]  /*1f10*/  IADD3.X R20, R23, -0x1, RZ, P0, !PT ;  /* 0xffffffff17147810 */ /* 0x000fe400007fe4ff */
.L_x_32:
[----:B------:R-:W-:Y:S01]  /*1f20*/  IMAD.WIDE R10, R3, c[0x0][0x164], R8 ;  /* 0x00005900030a7a25 */ /* 0x000fe200078e0208 */
[----:B------:R0:W2:Y:S03]  /*1f30*/  LDG.E.U16.CONSTANT R21, [R8.64] ;  /* 0x0000000608157981 */ /* 0x0000a6000c1e9500 */
[----:B0-----:R-:W-:Y:S02]  /*1f40*/  IMAD.MOV.U32 R8, RZ, RZ, R4 ;  /* 0x000000ffff087224 */ /* 0x001fe400078e0004 */
[----:B------:R-:W-:-:S02]  /*1f50*/  IMAD.MOV.U32 R9, RZ, RZ, R5 ;  /* 0x000000ffff097224 */ /* 0x000fc400078e0005 */
[C---:B------:R-:W-:Y:S02]  /*1f60*/  IMAD.WIDE R14, R3.reuse, c[0x0][0x164], R10 ;  /* 0x00005900030e7a25 */ /* 0x040fe400078e020a */
[----:B------:R-:W3:Y:S04]  /*1f70*/  LDG.E.U16.CONSTANT R10, [R10.64] ;  /* 0x000000060a0a7981 */ /* 0x000ee8000c1e9500 */
[----:B------:R-:W2:Y:S01]  /*1f80*/  LDG.E.U16.CONSTANT R4, [R8.64] ;  /* 0x0000000608047981 */ /* 0x000ea2000c1e9500 */
[----:B------:R-:W-:-:S03]  /*1f90*/  IMAD.WIDE R12, R3, c[0x0][0x164], R14 ;  /* 0x00005900030c7a25 */ /* 0x000fc600078e020e */
[----:B------:R-:W3:Y:S04]  /*1fa0*/  LDG.E.U16.CONSTANT R5, [R8.64+0x2] ;  /* 0x0000020608057981 */ /* 0x000ee8000c1e9500 */
[----:B------:R-:W4:Y:S04]  /*1fb0*/  LDG.E.U16.CONSTANT R25, [R14.64] ;  /* 0x000000060e197981 */ /* 0x000f28000c1e9500 */
[----:B------:R-:W4:Y:S04]  /*1fc0*/  LDG.E.U16.CONSTANT R24, [R8.64+0x4] ;  /* 0x0000040608187981 */ /* 0x000f28000c1e9500 */
[----:B------:R0:W5:Y:S04]  /*1fd0*/  LDG.E.U16.CONSTANT R27, [R8.64+0x6] ;  /* 0x00000606081b7981 */ /* 0x000168000c1e9500 */
[----:B------:R-:W5:Y:S01]  /*1fe0*/  LDG.E.U16.CONSTANT R26, [R12.64] ;  /* 0x000000060c1a7981 */ /* 0x000f62000c1e9500 */
[----:B------:R-:W-:-:S05]  /*1ff0*/  IADD3 R16, P0, R16, 0x8, RZ ;  /* 0x0000000810107810 */ /* 0x000fca0007f1e0ff */
[----:B------:R-:W-:Y:S01]  /*2000*/  IMAD.X R17, RZ, RZ, R17, P0 ;  /* 0x000000ffff117224 */ /* 0x000fe200000e0611 */
[----:B------:R-:W-:-:S04]  /*2010*/  ISETP.GE.U32.AND P0, PT, R16, R19, PT ;  /* 0x000000131000720c */ /* 0x000fc80003f06070 */
[----:B------:R-:W-:Y:S01]  /*2020*/  ISETP.GE.U32.AND.EX P0, PT, R17, R20, PT, P0 ;  /* 0x000000141100720c */ /* 0x000fe20003f06100 */
[----:B--2---:R-:W-:-:S04]  /*2030*/  HFMA2 R4, R4.H0_H0, R21.H0_H0, R18.H0_H0 ;  /* 0x2000001504047231 */ /* 0x004fc80000040812 */
[----:B---3--:R-:W-:Y:S01]  /*2040*/  HFMA2 R5, R5.H0_H0, R10.H0_H0, R4.H0_H0 ;  /* 0x2000000a05057231 */ /* 0x008fe20000040804 */
[----:B------:R-:W-:-:S03]  /*2050*/  IADD3 R4, P2, R8, 0x8, RZ ;  /* 0x0000000808047810 */ /* 0x000fc60007f5e0ff */
[----:B----4-:R-:W-:Y:S02]  /*2060*/  HFMA2 R24, R24.H0_H0, R25.H0_H0, R5.H0_H0 ;  /* 0x2000001918187231 */ /* 0x010fe40000040805 */
[----:B------:R-:W-:Y:S02]  /*2070*/  IMAD.X R5, RZ, RZ, R9, P2 ;  /* 0x000000ffff057224 */ /* 0x000fe400010e0609 */
[----:B0-----:R-:W-:Y:S01]  /*2080*/  IMAD.WIDE R8, R3, c[0x0][0x164], R12 ;  /* 0x0000590003087a25 */ /* 0x001fe200078e020c */
[----:B-----5:R-:W-:Y:S01]  /*2090*/  HFMA2 R18, R27.H0_H0, R26.H0_H0, R24.H0_H0 ;  /* 0x2000001a1b127231 */ /* 0x020fe20000040818 */
[----:B------:R-:W-:Y:S05]  /*20a0*/  @!P0 BRA `(.L_x_32) ;  /* 0xfffffe7000008947 */ /* 0x000fea000383ffff */
.L_x_31:
[----:B------:R-:W-:Y:S05]  /*20b0*/  BSYNC B1 ;  /* 0x0000000000017941 */ /* 0x000fea0003800000 */
.L_x_30:
[CC--:B------:R-:W-:Y:S02]  /*20c0*/  IADD3 R10, P3, R22.reuse, -R16.reuse, RZ ;  /* 0x80000010160a7210 */ /* 0x0c0fe40007f7e0ff */
[----:B------:R-:W-:Y:S02]  /*20d0*/  ISETP.GT.U32.AND P2, PT, R22, R16, PT ;  /* 0x000000101600720c */ /* 0x000fe40003f44070 */
[----:B------:R-:W-:Y:S01]  /*20e0*/  ISETP.LE.U32.AND P0, PT, R10, 0x2, PT ;  /* 0x000000020a00780c */ /* 0x000fe20003f03070 */
[C---:B------:R-:W-:Y:S01]  /*20f0*/  IMAD.X R10, R23.reuse, 0x1, ~R17, P3 ;  /* 0x00000001170a7824 */ /* 0x040fe200018e0e11 */
[----:B------:R-:W-:-:S04]  /*2100*/  ISETP.GT.U32.AND.EX P2, PT, R23, R17, PT, P2 ;  /* 0x000000111700720c */ /* 0x000fc80003f44120 */
[----:B------:R-:W-:-:S13]  /*2110*/  ISETP.LE.U32.OR.EX P0, PT, R10, RZ, !P2, P0 ;  /* 0x000000ff0a00720c */ /* 0x000fda0005703500 */
[----:B------:R-:W-:Y:S01]  /*2120*/  @!P0 PLOP3.LUT P1, PT, PT, PT, PT, 0x8, 0x0 ;  /* 0x000000000000881c */ /* 0x000fe20003f2e170 */
[----:B------:R-:W-:Y:S01]  /*2130*/  @!P0 IMAD.MOV.U32 R10, RZ, RZ, R4 ;  /* 0x000000ffff0a8224 */ /* 0x000fe200078e0004 */
[----:B------:R-:W-:Y:S01]  /*2140*/  @!P0 IADD3 R16, P3, R16, 0x4, RZ ;  /* 0x0000000410108810 */ /* 0x000fe20007f7e0ff */
[----:B------:R-:W-:Y:S01]  /*2150*/  @!P0 IMAD.MOV.U32 R11, RZ, RZ, R5 ;  /* 0x000000ffff0b8224 */ /* 0x000fe200078e0005 */
[----:B------:R0:W2:Y:S01]  /*2160*/  @!P0 LDG.E.U16.CONSTANT R19, [R8.64] ;  /* 0x0000000608138981 */ /* 0x0000a2000c1e9500 */
[----:B------:R-:W-:Y:S01]  /*2170*/  @!P0 IMAD.WIDE R12, R3, c[0x0][0x164], R8 ;  /* 0x00005900030c8a25 */ /* 0x000fe200078e0208 */
[----:B------:R-:W-:Y:S02]  /*2180*/  ISETP.LT.U32.AND P2, PT, R16, R22, PT ;  /* 0x000000161000720c */ /* 0x000fe40003f41070 */
[----:B------:R-:W3:Y:S01]  /*2190*/  @!P0 LDG.E.U16.CONSTANT R15, [R10.64+0x2] ;  /* 0x000002060a0f8981 */ /* 0x000ee2000c1e9500 */
[----:B------:R-:W-:-:S03]  /*21a0*/  @!P0 IMAD.X R17, RZ, RZ, R17, P3 ;  /* 0x000000ffff118224 */ /* 0x000fc600018e0611 */
[----:B------:R-:W3:Y:S02]  /*21b0*/  @!P0 LDG.E.U16.CONSTANT R16, [R12.64] ;  /* 0x000000060c108981 */ /* 0x000ee4000c1e9500 */
[----:B------:R-:W-:Y:S02]  /*21c0*/  ISETP.LT.U32.OR.EX P1, PT, R17, R23, P1, P2 ;  /* 0x000000171100720c */ /* 0x000fe40000f21520 */
[----:B------:R-:W-:Y:S01]  /*21d0*/  @!P0 IADD3 R4, P2, R4, 0x4, RZ ;  /* 0x0000000404048810 */ /* 0x000fe20007f5e0ff */
[----:B------:R-:W2:Y:S01]  /*21e0*/  @!P0 LDG.E.U16.CONSTANT R17, [R10.64] ;  /* 0x000000060a118981 */ /* 0x000ea2000c1e9500 */
[----:B0-----:R-:W-:-:S04]  /*21f0*/  @!P0 IMAD.WIDE R8, R3, c[0x0][0x164], R12 ;  /* 0x0000590003088a25 */ /* 0x001fc800078e020c */
[----:B------:R-:W-:-:S05]  /*2200*/  @!P0 IMAD.X R5, RZ, RZ, R5, P2 ;  /* 0x000000ffff058224 */ /* 0x000fca00010e0605 */
[----:B------:R-:W4:Y:S04]  /*2210*/  @P1 LDG.E.U16.CONSTANT R14, [R8.64] ;  /* 0x00000006080e1981 */ /* 0x000f28000c1e9500 */
[----:B------:R-:W4:Y:S01]  /*2220*/  @P1 LDG.E.U16.CONSTANT R5, [R4.64] ;  /* 0x0000000604051981 */ /* 0x000f22000c1e9500 */
[----:B--2---:R-:W-:-:S04]  /*2230*/  @!P0 HFMA2 R17, R17.H0_H0, R19.H0_H0, R18.H0_H0 ;  /* 0x2000001311118231 */ /* 0x004fc80000040812 */
[----:B---3--:R-:W-:-:S04]  /*2240*/  @!P0 HFMA2 R18, R15.H0_H0, R16.H0_H0, R17.H0_H0 ;  /* 0x200000100f128231 */ /* 0x008fc80000040811 */
[----:B----4-:R-:W-:Y:S02]  /*2250*/  @P1 HFMA2 R18, R5.H0_H0, R14.H0_H0, R18.H0_H0 ;  /* 0x2000000e05121231 */ /* 0x010fe40000040812 */
.L_x_29:
[----:B------:R-:W-:Y:S05]  /*2260*/  BSYNC B0 ;  /* 0x0000000000007941 */ /* 0x000fea0003800000 */
.L_x_28:
[----:B------:R-:W-:Y:S01]  /*2270*/  IMAD.SHL.U32 R5, R0, 0x2, RZ ;  /* 0x0000000200057824 */ /* 0x000fe200078e00ff */
[----:B------:R-:W-:-:S03]  /*2280*/  ISETP.NE.AND P0, PT, R2, RZ, PT ;  /* 0x000000ff0200720c */ /* 0x000fc60003f05270 */
[----:B------:R-:W-:-:S05]  /*2290*/  IMAD R2, R2, 0x10, R5 ;  /* 0x0000001002027824 */ /* 0x000fca00078e0205 */
[----:B------:R0:W-:Y:S04]  /*22a0*/  STS.U16 [R2], R18 ;  /* 0x0000001202007388 */ /* 0x0001e80000000400 */
[----:B------:R-:W-:Y:S06]  /*22b0*/  BAR.SYNC.DEFER_BLOCKING 0x0 ;  /* 0x0000000000007b1d */ /* 0x000fec0000010000 */
[----:B------:R-:W-:Y:S05]  /*22c0*/  @P0 EXIT ;  /* 0x000000000000094d */ /* 0x000fea0003800000 */
[----:B0-----:R0:W1:Y:S01]  /*22d0*/  LDS.U16 R9, [R5] ;  /* 0x0000000005097984 */ /* 0x0010620000000400 */
[----:B------:R-:W-:-:S13]  /*22e0*/  ISETP.LE.U32.AND P0, PT, R3, c[0x0][0x4], PT ;  /* 0x0000010003007a0c */ /* 0x000fda0003f03070 */
[----:B------:R-:W-:Y:S05]  /*22f0*/  @!P0 BRA `(.L_x_33) ;  /* 0x0000065000008947 */ /* 0x000fea0003800000 */
[----:B0-----:R-:W-:-:S05]  /*2300*/  IMAD.MOV.U32 R0, RZ, RZ, c[0x0][0x4] ;  /* 0x00000100ff007624 */ /* 0x001fca00078e00ff */
[C---:B------:R-:W-:Y:S02]  /*2310*/  IADD3 R2, R0.reuse, -0x2, RZ ;  /* 0xfffffffe00027810 */ /* 0x040fe40007ffe0ff */
[----:B------:R-:W-:Y:S02]  /*2320*/  IADD3 R0, R0, -0x1, RZ ;  /* 0xffffffff00007810 */ /* 0x000fe40007ffe0ff */
[----:B------:R-:W-:Y:S01]  /*2330*/  ISETP.GE.U32.AND P0, PT, R2, 0x3, PT ;  /* 0x000000030200780c */ /* 0x000fe20003f06070 */
[----:B------:R-:W-:Y:S01]  /*2340*/  IMAD.MOV.U32 R2, RZ, RZ, 0x1 ;  /* 0x00000001ff027424 */ /* 0x000fe200078e00ff */
[----:B------:R-:W-:-:S11]  /*2350*/  LOP3.LUT R0, R0, 0x3, RZ, 0xc0, !PT ;  /* 0x0000000300007812 */ /* 0x000fd600078ec0ff */
[----:B------:R-:W-:Y:S05]  /*2360*/  @!P0 BRA `(.L_x_34) ;  /* 0x0000055000008947 */ /* 0x000fea0003800000 */
[----:B------:R-:W-:Y:S01]  /*2370*/  IADD3 R4, -R0, c[0x0][0x4], RZ ;  /* 0x0000010000047a10 */ /* 0x000fe20007ffe1ff */
[----:B------:R-:W-:Y:S01]  /*2380*/  IMAD.MOV.U32 R2, RZ, RZ, 0x1 ;  /* 0x00000001ff027424 */ /* 0x000fe200078e00ff */
[----:B------:R-:W-:Y:S02]  /*2390*/  IADD3 R3, R5, 0x40, RZ ;  /* 0x0000004005037810 */ /* 0x000fe40007ffe0ff */
[----:B------:R-:W-:-:S13]  /*23a0*/  ISETP.GT.AND P0, PT, R4, 0x1, PT ;  /* 0x000000010400780c */ /* 0x000fda0003f04270 */
[----:B------:R-:W-:Y:S05]  /*23b0*/  @!P0 BRA `(.L_x_35) ;  /* 0x0000043000008947 */ /* 0x000fea0003800000 */
[----:B------:R-:W-:Y:S02]  /*23c0*/  IADD3 R8, R4, -0x1, RZ ;  /* 0xffffffff04087810 */ /* 0x000fe40007ffe0ff */
[----:B------:R-:W-:Y:S02]  /*23d0*/  PLOP3.LUT P0, PT, PT, PT, PT, 0x80, 0x0 ;  /* 0x000000000000781c */ /* 0x000fe40003f0f070 */
[----:B------:R-:W-:-:S13]  /*23e0*/  ISETP.GT.AND P1, PT, R8, 0xc, PT ;  /* 0x0000000c0800780c */ /* 0x000fda0003f24270 */
[----:B------:R-:W-:Y:S05]  /*23f0*/  @!P1 BRA `(.L_x_36) ;  /* 0x0000026000009947 */ /* 0x000fea0003800000 */
[----:B------:R-:W-:Y:S02]  /*2400*/  PLOP3.LUT P0, PT, PT, PT, PT, 0x8, 0x0 ;  /* 0x000000000000781c */ /* 0x000fe40003f0e170 */
.L_x_37:
[----:B------:R-:W0:Y:S01]  /*2410*/  LDS.U16 R16, [R3+-0x30] ;  /* 0xffffd00003107984 */ /* 0x000e220000000400 */
[----:B------:R-:W-:Y:S02]  /*2420*/  IADD3 R4, R4, -0x10, RZ ;  /* 0xfffffff004047810 */ /* 0x000fe40007ffe0ff */
[----:B------:R-:W-:Y:S01]  /*2430*/  IADD3 R2, R2, 0x10, RZ ;  /* 0x0000001002027810 */ /* 0x000fe20007ffe0ff */
[----:B------:R-:W2:Y:S01]  /*2440*/  LDS.U16 R11, [R3+-0x20] ;  /* 0xffffe000030b7984 */ /* 0x000ea20000000400 */
[----:B------:R-:W-:-:S03]  /*2450*/  ISETP.GT.AND P1, PT, R4, 0xd, PT ;  /* 0x0000000d0400780c */ /* 0x000fc60003f24270 */
[----:B------:R-:W3:Y:S04]  /*2460*/  LDS.U16 R13, [R3+-0x10] ;  /* 0xfffff000030d7984 */ /* 0x000ee80000000400 */
[----:B------:R-:W4:Y:S04]  /*2470*/  LDS.U16 R15, [R3] ;  /* 0x00000000030f7984 */ /* 0x000f280000000400 */
[----:B------:R-:W5:Y:S04]  /*2480*/  LDS.U16 R18, [R3+0x10] ;  /* 0x0000100003127984 */ /* 0x000f680000000400 */
[----:B------:R-:W1:Y:S04]  /*2490*/  LDS.U16 R20, [R3+0x20] ;  /* 0x0000200003147984 */ /* 0x000e680000000400 */
[----:B------:R-:W1:Y:S04]  /*24a0*/  LDS.U16 R14, [R3+0x30] ;  /* 0x00003000030e7984 */ /* 0x000e680000000400 */
[----:B------:R-:W1:Y:S04]  /*24b0*/  LDS.U16 R12, [R3+0x40] ;  /* 0x00004000030c7984 */ /* 0x000e680000000400 */
[----:B------:R-:W1:Y:S04]  /*24c0*/  LDS.U16 R10, [R3+0x50] ;  /* 0x00005000030a7984 */ /* 0x000e680000000400 */
[----:B------:R-:W1:Y:S02]  /*24d0*/  LDS.U16 R8, [R3+0x60] ;  /* 0x0000600003087984 */ /* 0x000e640000000400 */
[----:B01----:R-:W-:-:S02]  /*24e0*/  HADD2 R16, R16.H0_H0, R9.H0_H0 ;  /* 0x2000000910107230 */ /* 0x003fc40000000800 */
[----:B------:R-:W-:Y:S02]  /*24f0*/  LDS.U16 R17, [R3+0xa0] ;  /* 0x0000a00003117984 */ /* 0x000fe40000000400 */
[----:B--2---:R-:W-:Y:S02]  /*2500*/  HADD2 R16, R11.H0_H0, R16.H0_H0 ;  /* 0x200000100b107230 */ /* 0x004fe40000000800 */
[----:B------:R-:W0:Y:S02]  /*2510*/  LDS.U16 R9, [R3+0x70] ;  /* 0x0000700003097984 */ /* 0x000e240000000400 */
[----:B---3--:R-:W-:Y:S02]  /*2520*/  HADD2 R16, R13.H0_H0, R16.H0_H0 ;  /* 0x200000100d107230 */ /* 0x008fe40000000800 */
[----:B------:R-:W1:Y:S02]  /*2530*/  LDS.U16 R11, [R3+0x80] ;  /* 0x00008000030b7984 */ /* 0x000e640000000400 */
[----:B----4-:R-:W-:-:S02]  /*2540*/  HADD2 R15, R15.H0_H0, R16.H0_H0 ;  /* 0x200000100f0f7230 */ /* 0x010fc40000000800 */
[----:B------:R-:W2:Y:S02]  /*2550*/  LDS.U16 R13, [R3+0x90] ;  /* 0x00009000030d7984 */ /* 0x000ea40000000400 */
[----:B-----5:R-:W-:Y:S02]  /*2560*/  HADD2 R15, R18.H0_H0, R15.H0_H0 ;  /* 0x2000000f120f7230 */ /* 0x020fe40000000800 */
[----:B------:R-:W3:Y:S02]  /*2570*/  LDS.U16 R19, [R3+0xb0] ;  /* 0x0000b00003137984 */ /* 0x000ee40000000400 */
[----:B------:R-:W-:Y:S02]  /*2580*/  HADD2 R15, R20.H0_H0, R15.H0_H0 ;  /* 0x2000000f140f7230 */ /* 0x000fe40000000800 */
[----:B------:R4:W5:Y:S02]  /*2590*/  LDS.U16 R21, [R3+0xc0] ;  /* 0x0000c00003157984 */ /* 0x0009640000000400 */
[----:B------:R-:W-:-:S04]  /*25a0*/  HADD2 R14, R14.H0_H0, R15.H0_H0 ;  /* 0x2000000f0e0e7230 */ /* 0x000fc80000000800 */
[----:B------:R-:W-:Y:S01]  /*25b0*/  HADD2 R12, R12.H0_H0, R14.H0_H0 ;  /* 0x2000000e0c0c7230 */ /* 0x000fe20000000800 */
[----:B----4-:R-:W-:-:S03]  /*25c0*/  IADD3 R3, R3, 0x100, RZ ;  /* 0x0000010003037810 */ /* 0x010fc60007ffe0ff */
[----:B------:R-:W-:-:S04]  /*25d0*/  HADD2 R10, R10.H0_H0, R12.H0_H0 ;  /* 0x2000000c0a0a7230 */ /* 0x000fc80000000800 */
[----:B------:R-:W-:-:S04]  /*25e0*/  HADD2 R8, R8.H0_H0, R10.H0_H0 ;  /* 0x2000000a08087230 */ /* 0x000fc80000000800 */
[----:B0-----:R-:W-:-:S04]  /*25f0*/  HADD2 R8, R9.H0_H0, R8.H0_H0 ;  /* 0x2000000809087230 */ /* 0x001fc80000000800 */
[----:B-1----:R-:W-:-:S04]  /*2600*/  HADD2 R8, R11.H0_H0, R8.H0_H0 ;  /* 0x200000080b087230 */ /* 0x002fc80000000800 */
[----:B--2---:R-:W-:-:S04]  /*2610*/  HADD2 R8, R13.H0_H0, R8.H0_H0 ;  /* 0x200000080d087230 */ /* 0x004fc80000000800 */
[----:B------:R-:W-:-:S04]  /*2620*/  HADD2 R8, R17.H0_H0, R8.H0_H0 ;  /* 0x2000000811087230 */ /* 0x000fc80000000800 */
[----:B---3--:R-:W-:-:S04]  /*2630*/  HADD2 R8, R19.H0_H0, R8.H0_H0 ;  /* 0x2000000813087230 */ /* 0x008fc80000000800 */
[----:B-----5:R-:W-:Y:S01]  /*2640*/  HADD2 R9, R21.H0_H0, R8.H0_H0 ;  /* 0x2000000815097230 */ /* 0x020fe20000000800 */
[----:B------:R-:W-:Y:S05]  /*2650*/  @P1 BRA `(.L_x_37) ;  /* 0xfffffdb000001947 */ /* 0x000fea000383ffff */
.L_x_36:
[----:B------:R-:W-:-:S04]  /*2660*/  IADD3 R8, R4, -0x1, RZ ;  /* 0xffffffff04087810 */ /* 0x000fc80007ffe0ff */
[----:B------:R-:W-:-:S13]  /*2670*/  ISETP.GT.AND P1, PT, R8, 0x4, PT ;  /* 0x000000040800780c */ /* 0x000fda0003f24270 */
[----:B------:R-:W-:Y:S05]  /*2680*/  @!P1 BRA `(.L_x_38) ;  /* 0x0000014000009947 */ /* 0x000fea0003800000 */
[----:B------:R-:W0:Y:S01]  /*2690*/  LDS.U16 R8, [R3+-0x30] ;  /* 0xffffd00003087984 */ /* 0x000e220000000400 */
[----:B------:R-:W-:Y:S02]  /*26a0*/  PLOP3.LUT P0, PT, PT, PT, PT, 0x8, 0x0 ;  /* 0x000000000000781c */ /* 0x000fe40003f0e170 */
[----:B------:R-:W-:Y:S01]  /*26b0*/  IADD3 R2, R2, 0x8, RZ ;  /* 0x0000000802027810 */ /* 0x000fe20007ffe0ff */
[----:B------:R-:W2:Y:S01]  /*26c0*/  LDS.U16 R11, [R3+-0x20] ;  /* 0xffffe000030b7984 */ /* 0x000ea20000000400 */
[----:B------:R-:W-:-:S03]  /*26d0*/  IADD3 R4, R4, -0x8, RZ ;  /* 0xfffffff804047810 */ /* 0x000fc60007ffe0ff */
[----:B------:R-:W3:Y:S04]  /*26e0*/  LDS.U16 R13, [R3+-0x10] ;  /* 0xfffff000030d7984 */ /* 0x000ee80000000400 */
[----:B------:R-:W4:Y:S04]  /*26f0*/  LDS.U16 R15, [R3] ;  /* 0x00000000030f7984 */ /* 0x000f280000000400 */
[----:B------:R-:W5:Y:S04]  /*2700*/  LDS.U16 R17, [R3+0x10] ;  /* 0x0000100003117984 */ /* 0x000f680000000400 */
[----:B------:R-:W1:Y:S04]  /*2710*/  LDS.U16 R19, [R3+0x20] ;  /* 0x0000200003137984 */ /* 0x000e680000000400 */
[----:B------:R-:W1:Y:S04]  /*2720*/  LDS.U16 R21, [R3+0x30] ;  /* 0x0000300003157984 */ /* 0x000e680000000400 */
[----:B------:R0:W1:Y:S02]  /*2730*/  LDS.U16 R23, [R3+0x40] ;  /* 0x0000400003177984 */ /* 0x0000640000000400 */
[----:B0-----:R-:W-:Y:S01]  /*2740*/  IADD3 R3, R3, 0x80, RZ ;  /* 0x0000008003037810 */ /* 0x001fe20007ffe0ff */
[----:B-1----:R-:W-:-:S04]  /*2750*/  HADD2 R8, R8.H0_H0, R9.H0_H0 ;  /* 0x2000000908087230 */ /* 0x002fc80000000800 */
[----:B--2---:R-:W-:-:S04]  /*2760*/  HADD2 R8, R11.H0_H0, R8.H0_H0 ;  /* 0x200000080b087230 */ /* 0x004fc80000000800 */
[----:B---3--:R-:W-:-:S04]  /*2770*/  HADD2 R8, R13.H0_H0, R8.H0_H0 ;  /* 0x200000080d087230 */ /* 0x008fc80000000800 */
[----:B----4-:R-:W-:-:S04]  /*2780*/  HADD2 R8, R15.H0_H0, R8.H0_H0 ;  /* 0x200000080f087230 */ /* 0x010fc80000000800 */
[----:B-----5:R-:W-:-:S04]  /*2790*/  HADD2 R8, R17.H0_H0, R8.H0_H0 ;  /* 0x2000000811087230 */ /* 0x020fc80000000800 */
[----:B------:R-:W-:-:S04]  /*27a0*/  HADD2 R8, R19.H0_H0, R8.H0_H0 ;  /* 0x2000000813087230 */ /* 0x000fc80000000800 */
[----:B------:R-:W-:-:S04]  /*27b0*/  HADD2 R8, R21.H0_H0, R8.H0_H0 ;  /* 0x2000000815087230 */ /* 0x000fc80000000800 */
[----:B------:R-:W-:Y:S02]  /*27c0*/  HADD2 R9, R23.H0_H0, R8.H0_H0 ;  /* 0x2000000817097230 */ /* 0x000fe40000000800 */
.L_x_38:
[----:B------:R-:W-:-:S13]  /*27d0*/  ISETP.NE.OR P0, PT, R4, 0x1, P0 ;  /* 0x000000010400780c */ /* 0x000fda0000705670 */
[----:B------:R-:W-:Y:S05]  /*27e0*/  @!P0 BRA `(.L_x_34) ;  /* 0x000000d000008947 */ /* 0x000fea0003800000 */
.L_x_35:
[----:B------:R-:W0:Y:S01]  /*27f0*/  LDS.U16 R8, [R3+-0x30] ;  /* 0xffffd00003087984 */ /* 0x000e220000000400 */
[----:B------:R-:W-:Y:S02]  /*2800*/  IADD3 R4, R4, -0x4, RZ ;  /* 0xfffffffc04047810 */ /* 0x000fe40007ffe0ff */
[----:B------:R-:W-:Y:S01]  /*2810*/  IADD3 R2, R2, 0x4, RZ ;  /* 0x0000000402027810 */ /* 0x000fe20007ffe0ff */
[----:B------:R-:W2:Y:S01]  /*2820*/  LDS.U16 R11, [R3+-0x20] ;  /* 0xffffe000030b7984 */ /* 0x000ea20000000400 */
[----:B------:R-:W-:-:S03]  /*2830*/  ISETP.NE.AND P0, PT, R4, 0x1, PT ;  /* 0x000000010400780c */ /* 0x000fc60003f05270 */
[----:B------:R-:W3:Y:S04]  /*2840*/  LDS.U16 R13, [R3+-0x10] ;  /* 0xfffff000030d7984 */ /* 0x000ee80000000400 */
[----:B------:R4:W5:Y:S02]  /*2850*/  LDS.U16 R15, [R3] ;  /* 0x00000000030f7984 */ /* 0x0009640000000400 */
[----:B----4-:R-:W-:Y:S01]  /*2860*/  IADD3 R3, R3, 0x40, RZ ;  /* 0x0000004003037810 */ /* 0x010fe20007ffe0ff */
[----:B01----:R-:W-:-:S04]  /*2870*/  HADD2 R8, R8.H0_H0, R9.H0_H0 ;  /* 0x2000000908087230 */ /* 0x003fc80000000800 */
[----:B--2---:R-:W-:-:S04]  /*2880*/  HADD2 R8, R11.H0_H0, R8.H0_H0 ;  /* 0x200000080b087230 */ /* 0x004fc80000000800 */
[----:B---3--:R-:W-:-:S04]  /*2890*/  HADD2 R8, R13.H0_H0, R8.H0_H0 ;  /* 0x200000080d087230 */ /* 0x008fc80000000800 */
[----:B-----5:R-:W-:Y:S01]  /*28a0*/  HADD2 R9, R15.H0_H0, R8.H0_H0 ;  /* 0x200000080f097230 */ /* 0x020fe20000000800 */
[----:B------:R-:W-:Y:S05]  /*28b0*/  @P0 BRA `(.L_x_35) ;  /* 0xffffff3000000947 */ /* 0x000fea000383ffff */
.L_x_34:
[----:B------:R-:W-:-:S13]  /*28c0*/  ISETP.NE.AND P0, PT, R0, RZ, PT ;  /* 0x000000ff0000720c */ /* 0x000fda0003f05270 */
[----:B------:R-:W-:Y:S05]  /*28d0*/  @!P0 BRA `(.L_x_33) ;  /* 0x0000007000008947 */ /* 0x000fea0003800000 */
[----:B------:R-:W-:-:S05]  /*28e0*/  IMAD R2, R2, 0x10, R5 ;  /* 0x0000001002027824 */ /* 0x000fca00078e0205 */
.L_x_39:
[----:B------:R0:W2:Y:S01]  /*28f0*/  LDS.U16 R4, [R2] ;  /* 0x0000000002047984 */ /* 0x0000a20000000400 */
[----:B------:R-:W-:-:S04]  /*2900*/  IADD3 R0, R0, -0x1, RZ ;  /* 0xffffffff00007810 */ /* 0x000fc80007ffe0ff */
[----:B------:R-:W-:Y:S02]  /*2910*/  ISETP.NE.AND P0, PT, R0, RZ, PT ;  /* 0x000000ff0000720c */ /* 0x000fe40003f05270 */
[----:B0-----:R-:W-:Y:S01]  /*2920*/  IADD3 R2, R2, 0x10, RZ ;  /* 0x0000001002027810 */ /* 0x001fe20007ffe0ff */
[----:B-12---:R-:W-:-:S10]  /*2930*/  HADD2 R9, R4.H0_H0, R9.H0_H0 ;  /* 0x2000000904097230 */ /* 0x006fd40000000800 */
[----:B------:R-:W-:Y:S05]  /*2940*/  @P0 BRA `(.L_x_39) ;  /* 0xffffffa000000947 */ /* 0x000fea000383ffff */
.L_x_33:
[----:B0-----:R-:W-:Y:S02]  /*2950*/  ULDC.S8 UR4, c[0x0][0x188] ;  /* 0x0000620000047ab9 */ /* 0x001fe40000000200 */
[----:B------:R-:W-:-:S13]  /*2960*/  ISETP.NE.AND P0, PT, RZ, UR4, PT ;  /* 0x00000004ff007c0c */ /* 0x000fda000bf05270 */
[----:B------:R-:W-:Y:S05]  /*2970*/  @P0 BRA `(.L_x_40) ;  /* 0x0000002000000947 */ /* 0x000fea0003800000 */
[----:B------:R-:W2:Y:S02]  /*2980*/  LDG.E.U16 R0, [R6.64] ;  /* 0x0000000606007981 */ /* 0x000ea4000c1e1500 */
[----:B-12---:R-:W-:-:S05]  /*2990*/  HADD2 R9, R9.H0_H0, R0.H0_H0 ;  /* 0x2000000009097230 */ /* 0x006fca0000000800 */
.L_x_40:
[----:B-1----:R-:W-:Y:S01]  /*29a0*/  STG.E.U16 [R6.64], R9 ;  /* 0x0000000906007986 */ /* 0x002fe2000c101506 */
[----:B------:R-:W-:Y:S05]  /*29b0*/  EXIT ;  /* 0x000000000000794d */ /* 0x000fea0003800000 */
.L_x_41:
        /* <DEDUP_REMOVED lines=12> */
.L_x_43:


//--------------------- .nv.shared._Z18h_gemm_wide_kerneliiiPK6__halfS1_PS_b --------------------------
	.section	.nv.shared._Z18h_gemm_wide_kerneliiiPK6__halfS1_PS_b,"aw",@nobits
	.sectionflags	@""
	.align	2
.nv.shared._Z18h_gemm_wide_kerneliiiPK6__halfS1_PS_b:
	.zero		64


//--------------------- .nv.global                --------------------------
	.section	.nv.global,"aw",@nobits
.nv.global:
	.type		_ZN39_INTERNAL_49a0f747_9_h_gemm_cu_0245b5694cuda3std3__48in_placeE,@object
	.size		_ZN39_INTERNAL_49a0f747_9_h_gemm_cu_0245b5694cuda3std3__48in_placeE,(_ZN39_INTERNAL_49a0f747_9_h_gemm_cu_0245b5694cuda3std6ranges3__45__cpo8distanceE - _ZN39_INTERNAL_49a0f747_9_h_gemm_cu_0245b5694cuda3std3__48in_placeE)
_ZN39_INTERNAL_49a0f747_9_h_gemm_cu_0245b5694cuda3std3__48in_placeE:
	.zero		1
	.type		_ZN39_INTERNAL_49a0f747_9_h_gemm_cu_0245b5694cuda3std6ranges3__45__cpo8distanceE,@object
	.size		_ZN39_INTERNAL_49a0f747_9_h_gemm_cu_0245b5694cuda3std6ranges3__45__cpo8distanceE,(_ZN39_INTERNAL_49a0f747_9_h_gemm_cu_0245b5694cuda3std3__45__cpo6cbeginE - _ZN39_INTERNAL_49a0f747_9_h_gemm_cu_0245b5694cuda3std6ranges3__45__cpo8distanceE)
_ZN39_INTERNAL_49a0f747_9_h_gemm_cu_0245b5694cuda3std6ranges3__45__cpo8distanceE:
	.zero		1
	.type		_ZN39_INTERNAL_49a0f747_9_h_gemm_cu_0245b5694cuda3std3__45__cpo6cbeginE,@object
	.size		_ZN39_INTERNAL_49a0f747_9_h_gemm_cu_0245b5694cuda3std3__45__cpo6cbeginE,(_ZN39_INTERNAL_49a0f747_9_h_gemm_cu_0245b5694cuda3std6ranges3__45__cpo7advanceE - _ZN39_INTERNAL_49a0f747_9_h_gemm_cu_0245b5694cuda3std3__45__cpo6cbeginE)
_ZN39_INTERNAL_49a0f747_9_h_gemm_cu_0245b5694cuda3std3__45__cpo6cbeginE:
	.zero		1
	.type		_ZN39_INTERNAL_49a0f747_9_h_gemm_cu_0245b5694cuda3std6ranges3__45__cpo7advanceE,@object
	.size		_ZN39_INTERNAL_49a0f747_9_h_gemm_cu_0245b5694cuda3std6ranges3__45__cpo7advanceE,(_ZN39_INTERNAL_49a0f747_9_h_gemm_cu_0245b5694cuda3std3__45__cpo7crbeginE - _ZN39_INTERNAL_49a0f747_9_h_gemm_cu_0245b5694cuda3std6ranges3__45__cpo7advanceE)
_ZN39_INTERNAL_49a0f747_9_h_gemm_cu_0245b5694cuda3std6ranges3__45__cpo7advanceE:
	.zero		1
	.type		_ZN39_INTERNAL_49a0f747_9_h_gemm_cu_0245b5694cuda3std3__45__cpo7crbeginE,@object
	.size		_ZN39_INTERNAL_49a0f747_9_h_gemm_cu_0245b5694cuda3std3__45__cpo7crbeginE,(_ZN39_INTERNAL_49a0f747_9_h_gemm_cu_0245b5694cuda3std6ranges3__45__cpo4dataE - _ZN39_INTERNAL_49a0f747_9_h_gemm_cu_0245b5694cuda3std3__45__cpo7crbeginE)
_ZN39_INTERNAL_49a0f747_9_h_gemm_cu_0245b5694cuda3std3__45__cpo7crbeginE:
	.zero		1
	.type		_ZN39_INTERNAL_49a0f747_9_h_gemm_cu_0245b5694cuda3std6ranges3__45__cpo4dataE,@object
	.size		_ZN39_INTERNAL_49a0f747_9_h_gemm_cu_0245b5694cuda3std6ranges3__45__cpo4dataE,(_ZN39_INTERNAL_49a0f747_9_h_gemm_cu_0245b5694cuda3std6ranges3__45__cpo5beginE - _ZN39_INTERNAL_49a0f747_9_h_gemm_cu_0245b5694cuda3std6ranges3__45__cpo4dataE)
_ZN39_INTERNAL_49a0f747_9_h_gemm_cu_0245b5694cuda3std6ranges3__45__cpo4dataE:
	.zero		1
	.type		_ZN39_INTERNAL_49a0f747_9_h_gemm_cu_0245b5694cuda3std6ranges3__45__cpo5beginE,@object
	.size		_ZN39_INTERNAL_49a0f747_9_h_gemm_cu_0245b5694cuda3std6ranges3__45__cpo5beginE,(_ZN39_INTERNAL_49a0f747_9_h_gemm_cu_0245b5694cuda3std3__441_GLOBAL__N__49a0f747_9_h_gemm_cu_0245b5696ignoreE - _ZN39_INTERNAL_49a0f747_9_h_gemm_cu_0245b5694cuda3std6ranges3__45__cpo5beginE)
_ZN39_INTERNAL_49a0f747_9_h_gemm_cu_0245b5694cuda3std6ranges3__45__cpo5beginE:
	.zero		1
	.type		_ZN39_INTERNAL_49a0f747_9_h_gemm_cu_0245b5694cuda3std3__441_GLOBAL__N__49a0f747_9_h_gemm_cu_0245b5696ignoreE,@object
	.size		_ZN39_INTERNAL_49a0f747_9_h_gemm_cu_0245b5694cuda3std3__441_GLOBAL__N__49a0f747_9_h_gemm_cu_0245b5696ignoreE,(_ZN39_INTERNAL_49a0f747_9_h_gemm_cu_0245b5694cuda3std6ranges3__45__cpo4sizeE - _ZN39_INTERNAL_49a0f747_9_h_gemm_cu_0245b5694cuda3std3__441_GLOBAL__N__49a0f747_9_h_gemm_cu_0245b5696ignoreE)
_ZN39_INTERNAL_49a0f747_9_h_gemm_cu_0245b5694cuda3std3__441_GLOBAL__N__49a0f747_9_h_gemm_cu_0245b5696ignoreE:
	.zero		1
	.type		_ZN39_INTERNAL_49a0f747_9_h_gemm_cu_0245b5694cuda3std6ranges3__45__cpo4sizeE,@object
	.size		_ZN39_INTERNAL_49a0f747_9_h_gemm_cu_0245b5694cuda3std6ranges3__45__cpo4sizeE,(_ZN39_INTERNAL_49a0f747_9_h_gemm_cu_0245b5694cuda3std3__45__cpo5beginE - _ZN39_INTERNAL_49a0f747_9_h_gemm_cu_0245b5694cuda3std6ranges3__45__cpo4sizeE)
_ZN39_INTERNAL_49a0f747_9_h_gemm_cu_0245b5694cuda3std6ranges3__45__cpo4sizeE:
	.zero		1
	.type		_ZN39_INTERNAL_49a0f747_9_h_gemm_cu_0245b5694cuda3std3__45__cpo5beginE,@object
	.size		_ZN39_INTERNAL_49a0f747_9_h_gemm_cu_0245b5694cuda3std3__45__cpo5beginE,(_ZN39_INTERNAL_49a0f747_9_h_gemm_cu_0245b5694cuda3std6ranges3__45__cpo6cbeginE - _ZN39_INTERNAL_49a0f747_9_h_gemm_cu_0245b5694cuda3std3__45__cpo5beginE)
_ZN39_INTERNAL_49a0f747_9_h_gemm_cu_0245b5694cuda3std3__45__cpo5beginE:
	.zero		1
	.type		_ZN39_INTERNAL_49a0f747_9_h_gemm_cu_0245b5694cuda3std6ranges3__45__cpo6cbeginE,@object
	.size		_ZN39_INTERNAL_49a0f747_9_h_gemm_cu_0245b5694cuda3std6ranges3__45__cpo6cbeginE,(_ZN39_INTERNAL_49a0f747_9_h_gemm_cu_0245b5694cuda3std3__45__cpo6rbeginE - _ZN39_INTERNAL_49a0f747_9_h_gemm_cu_0245b5694cuda3std6ranges3__45__cpo6cbeginE)
_ZN39_INTERNAL_49a0f747_9_h_gemm_cu_0245b5694cuda3std6ranges3__45__cpo6cbeginE:
	.zero		1
	.type		_ZN39_INTERNAL_49a0f747_9_h_gemm_cu_0245b5694cuda3std3__45__cpo6rbeginE,@object
	.size		_ZN39_INTERNAL_49a0f747_9_h_gemm_cu_0245b5694cuda3std3__45__cpo6rbeginE,(_ZN39_INTERNAL_49a0f747_9_h_gemm_cu_0245b5694cuda3std6ranges3__45__cpo4nextE - _ZN39_INTERNAL_49a0f747_9_h_gemm_cu_0245b5694cuda3std3__45__cpo6rbeginE)
_ZN39_INTERNAL_49a0f747_9_h_gemm_cu_0245b5694cuda3std3__45__cpo6rbeginE:
	.zero		1
	.type		_ZN39_INTERNAL_49a0f747_9_h_gemm_cu_0245b5694cuda3std6ranges3__45__cpo4nextE,@object
	.size		_ZN39_INTERNAL_49a0f747_9_h_gemm_cu_0245b5694cuda3std6ranges3__45__cpo4nextE,(_ZN39_INTERNAL_49a0f747_9_h_gemm_cu_0245b5694cuda3std6ranges3__45__cpo4swapE - _ZN39_INTERNAL_49a0f747_9_h_gemm_cu_0245b5694cuda3std6ranges3__45__cpo4nextE)
_ZN39_INTERNAL_49a0f747_9_h_gemm_cu_0245b5694cuda3std6ranges3__45__cpo4nextE:
	.zero		1
	.type		_ZN39_INTERNAL_49a0f747_9_h_gemm_cu_0245b5694cuda3std6ranges3__45__cpo4swapE,@object
	.size		_ZN39_INTERNAL_49a0f747_9_h_gemm_cu_0245b5694cuda3std6ranges3__45__cpo4swapE,(_ZN39_INTERNAL_49a0f747_9_h_gemm_cu_0245b5694cuda3std3__420unreachable_sentinelE - _ZN39_INTERNAL_49a0f747_9_h_gemm_cu_0245b5694cuda3std6ranges3__45__cpo4swapE)
_ZN39_INTERNAL_49a0f747_9_h_gemm_cu_0245b5694cuda3std6ranges3__45__cpo4swapE:
	.zero		1
	.type		_ZN39_INTERNAL_49a0f747_9_h_gemm_cu_0245b5694cuda3std3__420unreachable_sentinelE,@object
	.size		_ZN39_INTERNAL_49a0f747_9_h_gemm_cu_0245b5694cuda3std3__420unreachable_sentinelE,(_ZN39_INTERNAL_49a0f747_9_h_gemm_cu_0245b5696thrust23THRUST_300001_SM_800_NS6system6detail10sequential3seqE - _ZN39_INTERNAL_49a0f747_9_h_gemm_cu_0245b5694cuda3std3__420unreachable_sentinelE)
_ZN39_INTERNAL_49a0f747_9_h_gemm_cu_0245b5694cuda3std3__420unreachable_sentinelE:
	.zero		1
	.type		_ZN39_INTERNAL_49a0f747_9_h_gemm_cu_0245b5696thrust23THRUST_300001_SM_800_NS6system6detail10sequential3seqE,@object
	.size		_ZN39_INTERNAL_49a0f747_9_h_gemm_cu_0245b5696thrust23THRUST_300001_SM_800_NS6system6detail10sequential3seqE,(_ZN39_INTERNAL_49a0f747_9_h_gemm_cu_0245b5694cuda3std3__45__cpo4cendE - _ZN39_INTERNAL_49a0f747_9_h_gemm_cu_0245b5696thrust23THRUST_300001_SM_800_NS6system6detail10sequential3seqE)
_ZN39_INTERNAL_49a0f747_9_h_gemm_cu_0245b5696thrust23THRUST_300001_SM_800_NS6system6detail10sequential3seqE:
	.zero		1
	.type		_ZN39_INTERNAL_49a0f747_9_h_gemm_cu_0245b5694cuda3std3__45__cpo4cendE,@object
	.size		_ZN39_INTERNAL_49a0f747_9_h_gemm_cu_0245b5694cuda3std3__45__cpo4cendE,(_ZN39_INTERNAL_49a0f747_9_h_gemm_cu_0245b5694cuda3std6ranges3__45__cpo9iter_swapE - _ZN39_INTERNAL_49a0f747_9_h_gemm_cu_0245b5694cuda3std3__45__cpo4cendE)
_ZN39_INTERNAL_49a0f747_9_h_gemm_cu_0245b5694cuda3std3__45__cpo4cendE:
	.zero		1
	.type		_ZN39_INTERNAL_49a0f747_9_h_gemm_cu_0245b5694cuda3std6ranges3__45__cpo9iter_swapE,@object
	.size		_ZN39_INTERNAL_49a0f747_9_h_gemm_cu_0245b5694cuda3std6ranges3__45__cpo9iter_swapE,(_ZN39_INTERNAL_49a0f747_9_h_gemm_cu_0245b5694cuda3std3__45__cpo5crendE - _ZN39_INTERNAL_49a0f747_9_h_gemm_cu_0245b5694cuda3std6ranges3__45__cpo9iter_swapE)
_ZN39_INTERNAL_49a0f747_9_h_gemm_cu_0245b5694cuda3std6ranges3__45__cpo9iter_swapE:
	.zero		1
	.type		_ZN39_INTERNAL_49a0f747_9_h_gemm_cu_0245b5694cuda3std3__45__cpo5crendE,@object
	.size		_ZN39_INTERNAL_49a0f747_9_h_gemm_cu_0245b5694cuda3std3__45__cpo5crendE,(_ZN39_INTERNAL_49a0f747_9_h_gemm_cu_0245b5694cuda3std6ranges3__45__cpo5cdataE - _ZN39_INTERNAL_49a0f747_9_h_gemm_cu_0245b5694cuda3std3__45__cpo5crendE)
_ZN39_INTERNAL_49a0f747_9_h_gemm_cu_0245b5694cuda3std3__45__cpo5crendE:
	.zero		1
	.type		_ZN39_INTERNAL_49a0f747_9_h_gemm_cu_0245b5694cuda3std6ranges3__45__cpo5cdataE,@object
	.size		_ZN39_INTERNAL_49a0f747_9_h_gemm_cu_0245b5694cuda3std6ranges3__45__cpo5cdataE,(_ZN39_INTERNAL_49a0f747_9_h_gemm_cu_0245b5694cuda3std6ranges3__45__cpo3endE - _ZN39_INTERNAL_49a0f747_9_h_gemm_cu_0245b5694cuda3std6ranges3__45__cpo5cdataE)
_ZN39_INTERNAL_49a0f747_9_h_gemm_cu_0245b5694cuda3std6ranges3__45__cpo5cdataE:
	.zero		1
	.type		_ZN39_INTERNAL_49a0f747_9_h_gemm_cu_0245b5694cuda3std6ranges3__45__cpo3endE,@object
	.size		_ZN39_INTERNAL_49a0f747_9_h_gemm_cu_0245b5694cuda3std6ranges3__45__cpo3endE,(_ZN39_INTERNAL_49a0f747_9_h_gemm_cu_0245b5694cuda3std3__419piecewise_constructE - _ZN39_INTERNAL_49a0f747_9_h_gemm_cu_0245b5694cuda3std6ranges3__45__cpo3endE)
_ZN39_INTERNAL_49a0f747_9_h_gemm_cu_0245b5694cuda3std6ranges3__45__cpo3endE:
	.zero		1
	.type		_ZN39_INTERNAL_49a0f747_9_h_gemm_cu_0245b5694cuda3std3__419piecewise_constructE,@object
	.size		_ZN39_INTERNAL_49a0f747_9_h_gemm_cu_0245b5694cuda3std3__419piecewise_constructE,(_ZN39_INTERNAL_49a0f747_9_h_gemm_cu_0245b5694cuda3std6ranges3__45__cpo5ssizeE - _ZN39_INTERNAL_49a0f747_9_h_gemm_cu_0245b5694cuda3std3__419piecewise_constructE)
_ZN39_INTERNAL_49a0f747_9_h_gemm_cu_0245b5694cuda3std3__419piecewise_constructE:
	.zero		1
	.type		_ZN39_INTERNAL_49a0f747_9_h_gemm_cu_0245b5694cuda3std6ranges3__45__cpo5ssizeE,@object
	.size		_ZN39_INTERNAL_49a0f747_9_h_gemm_cu_0245b5694cuda3std6ranges3__45__cpo5ssizeE,(_ZN39_INTERNAL_49a0f747_9_h_gemm_cu_0245b5694cuda3std3__45__cpo3endE - _ZN39_INTERNAL_49a0f747_9_h_gemm_cu_0245b5694cuda3std6ranges3__45__cpo5ssizeE)
_ZN39_INTERNAL_49a0f747_9_h_gemm_cu_0245b5694cuda3std6ranges3__45__cpo5ssizeE:
	.zero		1
	.type		_ZN39_INTERNAL_49a0f747_9_h_gemm_cu_0245b5694cuda3std3__45__cpo3endE,@object
	.size		_ZN39_INTERNAL_49a0f747_9_h_gemm_cu_0245b5694cuda3std3__45__cpo3endE,(_ZN39_INTERNAL_49a0f747_9_h_gemm_cu_0245b5694cuda3std6ranges3__45__cpo4cendE - _ZN39_INTERNAL_49a0f747_9_h_gemm_cu_0245b5694cuda3std3__45__cpo3endE)
_ZN39_INTERNAL_49a0f747_9_h_gemm_cu_0245b5694cuda3std3__45__cpo3endE:
	.zero		1
	.type		_ZN39_INTERNAL_49a0f747_9_h_gemm_cu_0245b5694cuda3std6ranges3__45__cpo4cendE,@object
	.size		_ZN39_INTERNAL_49a0f747_9_h_gemm_cu_0245b5694cuda3std6ranges3__45__cpo4cendE,(_ZN39_INTERNAL_49a0f747_9_h_gemm_cu_0245b5694cuda3std3__45__cpo4rendE - _ZN39_INTERNAL_49a0f747_9_h_gemm_cu_0245b5694cuda3std6ranges3__45__cpo4cendE)
_ZN39_INTERNAL_49a0f747_9_h_gemm_cu_0245b5694cuda3std6ranges3__45__cpo4cendE:
	.zero		1
	.type		_ZN39_INTERNAL_49a0f747_9_h_gemm_cu_0245b5694cuda3std3__45__cpo4rendE,@object
	.size		_ZN39_INTERNAL_49a0f747_9_h_gemm_cu_0245b5694cuda3std3__45__cpo4rendE,(_ZN39_INTERNAL_49a0f747_9_h_gemm_cu_0245b5694cuda3std6ranges3__45__cpo4prevE - _ZN39_INTERNAL_49a0f747_9_h_gemm_cu_0245b5694cuda3std3__45__cpo4rendE)
_ZN39_INTERNAL_49a0f747_9_h_gemm_cu_0245b5694cuda3std3__45__cpo4rendE:
	.zero		1
	.type		_ZN39_INTERNAL_49a0f747_9_h_gemm_cu_0245b5694cuda3std6ranges3__45__cpo4prevE,@object
	.size		_ZN39_INTERNAL_49a0f747_9_h_gemm_cu_0245b5694cuda3std6ranges3__45__cpo4prevE,(_ZN39_INTERNAL_49a0f747_9_h_gemm_cu_0245b5694cuda3std6ranges3__45__cpo9iter_moveE - _ZN39_INTERNAL_49a0f747_9_h_gemm_cu_0245b5694cuda3std6ranges3__45__cpo4prevE)
_ZN39_INTERNAL_49a0f747_9_h_gemm_cu_0245b5694cuda3std6ranges3__45__cpo4prevE:
	.zero		1
	.type		_ZN39_INTERNAL_49a0f747_9_h_gemm_cu_0245b5694cuda3std6ranges3__45__cpo9iter_moveE,@object
	.size		_ZN39_INTERNAL_49a0f747_9_h_gemm_cu_0245b5694cuda3std6ranges3__45__cpo9iter_moveE,(.L_13 - _ZN39_INTERNAL_49a0f747_9_h_gemm_cu_0245b5694cuda3std6ranges3__45__cpo9iter_moveE)
_ZN39_INTERNAL_49a0f747_9_h_gemm_cu_0245b5694cuda3std6ranges3__45__cpo9iter_moveE:
	.zero		1
.L_13:


//--------------------- .nv.shared._Z18h_gemm_tall_kerneliiiPK6__halfS1_PS_b --------------------------
	.section	.nv.shared._Z18h_gemm_tall_kerneliiiPK6__halfS1_PS_b,"aw",@nobits
	.sectionflags	@""
	.align	2
.nv.shared._Z18h_gemm_tall_kerneliiiPK6__halfS1_PS_b:
	.zero		2048
